//
// Generated by NVIDIA NVVM Compiler
//
// Compiler Build ID: CL-36424714
// Cuda compilation tools, release 13.0, V13.0.88
// Based on NVVM 20.0.0
//

.version 9.0
.target sm_100
.address_size 64

	// .globl	_Z15gpu_monte_carloPdP17curandStateXORWOW
.global .align 4 .b8 precalc_xorwow_matrix[102400];
.global .align 4 .b8 precalc_xorwow_offset_matrix[102400];
.global .align 4 .b8 mrg32k3aM1[2304];
.global .align 4 .b8 mrg32k3aM2[2304];
.global .align 4 .b8 mrg32k3aM1SubSeq[2016];
.global .align 4 .b8 mrg32k3aM2SubSeq[2016];
.global .align 4 .b8 mrg32k3aM1Seq[2304];
.global .align 4 .b8 mrg32k3aM2Seq[2304];
.const .align 8 .b8 __cr_lgamma_table[72];

.visible .entry _Z15gpu_monte_carloPdP17curandStateXORWOW(
	.param .u64 .ptr .align 1 _Z15gpu_monte_carloPdP17curandStateXORWOW_param_0,
	.param .u64 .ptr .align 1 _Z15gpu_monte_carloPdP17curandStateXORWOW_param_1
)
{
	.reg .pred 	%p<29>;
	.reg .b32 	%r<540>;
	.reg .b32 	%f<17>;
	.reg .b64 	%rd<22>;
	.reg .b64 	%fd<20>;

	ld.param.u64 	%rd8, [_Z15gpu_monte_carloPdP17curandStateXORWOW_param_0];
	ld.param.u64 	%rd9, [_Z15gpu_monte_carloPdP17curandStateXORWOW_param_1];
	cvta.to.global.u64 	%rd10, %rd9;
	mov.u32 	%r218, %tid.x;
	mov.u32 	%r219, %ntid.x;
	mov.u32 	%r220, %ctaid.x;
	mad.lo.s32 	%r221, %r219, %r220, %r218;
	cvt.u64.u32 	%rd1, %r221;
	mul.wide.u32 	%rd11, %r221, 48;
	add.s64 	%rd2, %rd10, %rd11;
	mov.b32 	%r446, 1593684748;
	mov.b32 	%r222, 832094735;
	st.global.v2.u32 	[%rd2], {%r222, %r446};
	mov.b32 	%r444, -123459836;
	mov.b32 	%r445, 1111207954;
	st.global.v2.u32 	[%rd2+8], {%r445, %r444};
	mov.b32 	%r442, 1476011280;
	mov.b32 	%r443, -589760388;
	st.global.v2.u32 	[%rd2+16], {%r443, %r442};
	setp.eq.s32 	%p1, %r221, 0;
	@%p1 bra 	$L__BB0_42;
	mov.b32 	%r428, 0;
	mov.b32 	%r446, 1593684748;
	mov.b32 	%r445, 1111207954;
	mov.b32 	%r444, -123459836;
	mov.b32 	%r443, -589760388;
	mov.b32 	%r442, 1476011280;
	mov.u64 	%rd21, %rd1;
$L__BB0_2:
	and.b64  	%rd4, %rd21, 3;
	setp.eq.s64 	%p2, %rd4, 0;
	@%p2 bra 	$L__BB0_41;
	mul.wide.u32 	%rd12, %r428, 3200;
	mov.u64 	%rd13, precalc_xorwow_matrix;
	add.s64 	%rd5, %rd13, %rd12;
	cvt.u32.u64 	%r7, %rd4;
	mov.b32 	%r429, 0;
$L__BB0_4:
	mov.b32 	%r442, 0;
	mov.u32 	%r443, %r442;
	mov.u32 	%r444, %r442;
	mov.u32 	%r445, %r442;
	mov.u32 	%r446, %r442;
	mov.u32 	%r435, %r442;
$L__BB0_5:
	mul.wide.u32 	%rd14, %r435, 4;
	add.s64 	%rd15, %rd2, %rd14;
	ld.global.u32 	%r15, [%rd15+4];
	shl.b32 	%r16, %r435, 5;
	mov.b32 	%r441, 0;
$L__BB0_6:
	.pragma "nounroll";
	shr.u32 	%r232, %r15, %r441;
	and.b32  	%r233, %r232, 1;
	setp.eq.b32 	%p3, %r233, 1;
	not.pred 	%p4, %p3;
	add.s32 	%r234, %r16, %r441;
	mul.lo.s32 	%r235, %r234, 5;
	mul.wide.u32 	%rd16, %r235, 4;
	add.s64 	%rd6, %rd5, %rd16;
	@%p4 bra 	$L__BB0_8;
	ld.global.u32 	%r236, [%rd6];
	xor.b32  	%r446, %r446, %r236;
	ld.global.u32 	%r237, [%rd6+4];
	xor.b32  	%r445, %r445, %r237;
	ld.global.u32 	%r238, [%rd6+8];
	xor.b32  	%r444, %r444, %r238;
	ld.global.u32 	%r239, [%rd6+12];
	xor.b32  	%r443, %r443, %r239;
	ld.global.u32 	%r240, [%rd6+16];
	xor.b32  	%r442, %r442, %r240;
$L__BB0_8:
	and.b32  	%r242, %r232, 2;
	setp.eq.s32 	%p5, %r242, 0;
	@%p5 bra 	$L__BB0_10;
	ld.global.u32 	%r243, [%rd6+20];
	xor.b32  	%r446, %r446, %r243;
	ld.global.u32 	%r244, [%rd6+24];
	xor.b32  	%r445, %r445, %r244;
	ld.global.u32 	%r245, [%rd6+28];
	xor.b32  	%r444, %r444, %r245;
	ld.global.u32 	%r246, [%rd6+32];
	xor.b32  	%r443, %r443, %r246;
	ld.global.u32 	%r247, [%rd6+36];
	xor.b32  	%r442, %r442, %r247;
$L__BB0_10:
	and.b32  	%r249, %r232, 4;
	setp.eq.s32 	%p6, %r249, 0;
	@%p6 bra 	$L__BB0_12;
	ld.global.u32 	%r250, [%rd6+40];
	xor.b32  	%r446, %r446, %r250;
	ld.global.u32 	%r251, [%rd6+44];
	xor.b32  	%r445, %r445, %r251;
	ld.global.u32 	%r252, [%rd6+48];
	xor.b32  	%r444, %r444, %r252;
	ld.global.u32 	%r253, [%rd6+52];
	xor.b32  	%r443, %r443, %r253;
	ld.global.u32 	%r254, [%rd6+56];
	xor.b32  	%r442, %r442, %r254;
$L__BB0_12:
	and.b32  	%r256, %r232, 8;
	setp.eq.s32 	%p7, %r256, 0;
	@%p7 bra 	$L__BB0_14;
	ld.global.u32 	%r257, [%rd6+60];
	xor.b32  	%r446, %r446, %r257;
	ld.global.u32 	%r258, [%rd6+64];
	xor.b32  	%r445, %r445, %r258;
	ld.global.u32 	%r259, [%rd6+68];
	xor.b32  	%r444, %r444, %r259;
	ld.global.u32 	%r260, [%rd6+72];
	xor.b32  	%r443, %r443, %r260;
	ld.global.u32 	%r261, [%rd6+76];
	xor.b32  	%r442, %r442, %r261;
$L__BB0_14:
	and.b32  	%r263, %r232, 16;
	setp.eq.s32 	%p8, %r263, 0;
	@%p8 bra 	$L__BB0_16;
	ld.global.u32 	%r264, [%rd6+80];
	xor.b32  	%r446, %r446, %r264;
	ld.global.u32 	%r265, [%rd6+84];
	xor.b32  	%r445, %r445, %r265;
	ld.global.u32 	%r266, [%rd6+88];
	xor.b32  	%r444, %r444, %r266;
	ld.global.u32 	%r267, [%rd6+92];
	xor.b32  	%r443, %r443, %r267;
	ld.global.u32 	%r268, [%rd6+96];
	xor.b32  	%r442, %r442, %r268;
$L__BB0_16:
	and.b32  	%r270, %r232, 32;
	setp.eq.s32 	%p9, %r270, 0;
	@%p9 bra 	$L__BB0_18;
	ld.global.u32 	%r271, [%rd6+100];
	xor.b32  	%r446, %r446, %r271;
	ld.global.u32 	%r272, [%rd6+104];
	xor.b32  	%r445, %r445, %r272;
	ld.global.u32 	%r273, [%rd6+108];
	xor.b32  	%r444, %r444, %r273;
	ld.global.u32 	%r274, [%rd6+112];
	xor.b32  	%r443, %r443, %r274;
	ld.global.u32 	%r275, [%rd6+116];
	xor.b32  	%r442, %r442, %r275;
$L__BB0_18:
	and.b32  	%r277, %r232, 64;
	setp.eq.s32 	%p10, %r277, 0;
	@%p10 bra 	$L__BB0_20;
	ld.global.u32 	%r278, [%rd6+120];
	xor.b32  	%r446, %r446, %r278;
	ld.global.u32 	%r279, [%rd6+124];
	xor.b32  	%r445, %r445, %r279;
	ld.global.u32 	%r280, [%rd6+128];
	xor.b32  	%r444, %r444, %r280;
	ld.global.u32 	%r281, [%rd6+132];
	xor.b32  	%r443, %r443, %r281;
	ld.global.u32 	%r282, [%rd6+136];
	xor.b32  	%r442, %r442, %r282;
$L__BB0_20:
	and.b32  	%r284, %r232, 128;
	setp.eq.s32 	%p11, %r284, 0;
	@%p11 bra 	$L__BB0_22;
	ld.global.u32 	%r285, [%rd6+140];
	xor.b32  	%r446, %r446, %r285;
	ld.global.u32 	%r286, [%rd6+144];
	xor.b32  	%r445, %r445, %r286;
	ld.global.u32 	%r287, [%rd6+148];
	xor.b32  	%r444, %r444, %r287;
	ld.global.u32 	%r288, [%rd6+152];
	xor.b32  	%r443, %r443, %r288;
	ld.global.u32 	%r289, [%rd6+156];
	xor.b32  	%r442, %r442, %r289;
$L__BB0_22:
	and.b32  	%r291, %r232, 256;
	setp.eq.s32 	%p12, %r291, 0;
	@%p12 bra 	$L__BB0_24;
	ld.global.u32 	%r292, [%rd6+160];
	xor.b32  	%r446, %r446, %r292;
	ld.global.u32 	%r293, [%rd6+164];
	xor.b32  	%r445, %r445, %r293;
	ld.global.u32 	%r294, [%rd6+168];
	xor.b32  	%r444, %r444, %r294;
	ld.global.u32 	%r295, [%rd6+172];
	xor.b32  	%r443, %r443, %r295;
	ld.global.u32 	%r296, [%rd6+176];
	xor.b32  	%r442, %r442, %r296;
$L__BB0_24:
	and.b32  	%r298, %r232, 512;
	setp.eq.s32 	%p13, %r298, 0;
	@%p13 bra 	$L__BB0_26;
	ld.global.u32 	%r299, [%rd6+180];
	xor.b32  	%r446, %r446, %r299;
	ld.global.u32 	%r300, [%rd6+184];
	xor.b32  	%r445, %r445, %r300;
	ld.global.u32 	%r301, [%rd6+188];
	xor.b32  	%r444, %r444, %r301;
	ld.global.u32 	%r302, [%rd6+192];
	xor.b32  	%r443, %r443, %r302;
	ld.global.u32 	%r303, [%rd6+196];
	xor.b32  	%r442, %r442, %r303;
$L__BB0_26:
	and.b32  	%r305, %r232, 1024;
	setp.eq.s32 	%p14, %r305, 0;
	@%p14 bra 	$L__BB0_28;
	ld.global.u32 	%r306, [%rd6+200];
	xor.b32  	%r446, %r446, %r306;
	ld.global.u32 	%r307, [%rd6+204];
	xor.b32  	%r445, %r445, %r307;
	ld.global.u32 	%r308, [%rd6+208];
	xor.b32  	%r444, %r444, %r308;
	ld.global.u32 	%r309, [%rd6+212];
	xor.b32  	%r443, %r443, %r309;
	ld.global.u32 	%r310, [%rd6+216];
	xor.b32  	%r442, %r442, %r310;
$L__BB0_28:
	and.b32  	%r312, %r232, 2048;
	setp.eq.s32 	%p15, %r312, 0;
	@%p15 bra 	$L__BB0_30;
	ld.global.u32 	%r313, [%rd6+220];
	xor.b32  	%r446, %r446, %r313;
	ld.global.u32 	%r314, [%rd6+224];
	xor.b32  	%r445, %r445, %r314;
	ld.global.u32 	%r315, [%rd6+228];
	xor.b32  	%r444, %r444, %r315;
	ld.global.u32 	%r316, [%rd6+232];
	xor.b32  	%r443, %r443, %r316;
	ld.global.u32 	%r317, [%rd6+236];
	xor.b32  	%r442, %r442, %r317;
$L__BB0_30:
	and.b32  	%r319, %r232, 4096;
	setp.eq.s32 	%p16, %r319, 0;
	@%p16 bra 	$L__BB0_32;
	ld.global.u32 	%r320, [%rd6+240];
	xor.b32  	%r446, %r446, %r320;
	ld.global.u32 	%r321, [%rd6+244];
	xor.b32  	%r445, %r445, %r321;
	ld.global.u32 	%r322, [%rd6+248];
	xor.b32  	%r444, %r444, %r322;
	ld.global.u32 	%r323, [%rd6+252];
	xor.b32  	%r443, %r443, %r323;
	ld.global.u32 	%r324, [%rd6+256];
	xor.b32  	%r442, %r442, %r324;
$L__BB0_32:
	and.b32  	%r326, %r232, 8192;
	setp.eq.s32 	%p17, %r326, 0;
	@%p17 bra 	$L__BB0_34;
	ld.global.u32 	%r327, [%rd6+260];
	xor.b32  	%r446, %r446, %r327;
	ld.global.u32 	%r328, [%rd6+264];
	xor.b32  	%r445, %r445, %r328;
	ld.global.u32 	%r329, [%rd6+268];
	xor.b32  	%r444, %r444, %r329;
	ld.global.u32 	%r330, [%rd6+272];
	xor.b32  	%r443, %r443, %r330;
	ld.global.u32 	%r331, [%rd6+276];
	xor.b32  	%r442, %r442, %r331;
$L__BB0_34:
	and.b32  	%r333, %r232, 16384;
	setp.eq.s32 	%p18, %r333, 0;
	@%p18 bra 	$L__BB0_36;
	ld.global.u32 	%r334, [%rd6+280];
	xor.b32  	%r446, %r446, %r334;
	ld.global.u32 	%r335, [%rd6+284];
	xor.b32  	%r445, %r445, %r335;
	ld.global.u32 	%r336, [%rd6+288];
	xor.b32  	%r444, %r444, %r336;
	ld.global.u32 	%r337, [%rd6+292];
	xor.b32  	%r443, %r443, %r337;
	ld.global.u32 	%r338, [%rd6+296];
	xor.b32  	%r442, %r442, %r338;
$L__BB0_36:
	and.b32  	%r340, %r232, 32768;
	setp.eq.s32 	%p19, %r340, 0;
	@%p19 bra 	$L__BB0_38;
	ld.global.u32 	%r341, [%rd6+300];
	xor.b32  	%r446, %r446, %r341;
	ld.global.u32 	%r342, [%rd6+304];
	xor.b32  	%r445, %r445, %r342;
	ld.global.u32 	%r343, [%rd6+308];
	xor.b32  	%r444, %r444, %r343;
	ld.global.u32 	%r344, [%rd6+312];
	xor.b32  	%r443, %r443, %r344;
	ld.global.u32 	%r345, [%rd6+316];
	xor.b32  	%r442, %r442, %r345;
$L__BB0_38:
	add.s32 	%r441, %r441, 16;
	setp.ne.s32 	%p20, %r441, 32;
	@%p20 bra 	$L__BB0_6;
	mad.lo.s32 	%r346, %r435, -31, %r16;
	add.s32 	%r435, %r346, 1;
	setp.ne.s32 	%p21, %r435, 5;
	@%p21 bra 	$L__BB0_5;
	st.global.u32 	[%rd2+4], %r446;
	st.global.u32 	[%rd2+8], %r445;
	st.global.u32 	[%rd2+12], %r444;
	st.global.u32 	[%rd2+16], %r443;
	st.global.u32 	[%rd2+20], %r442;
	add.s32 	%r429, %r429, 1;
	setp.lt.u32 	%p22, %r429, %r7;
	@%p22 bra 	$L__BB0_4;
$L__BB0_41:
	shr.u64 	%rd7, %rd21, 2;
	add.s32 	%r428, %r428, 1;
	setp.gt.u64 	%p23, %rd21, 3;
	mov.u64 	%rd21, %rd7;
	@%p23 bra 	$L__BB0_2;
$L__BB0_42:
	mov.b32 	%r538, 0;
	st.global.v2.u32 	[%rd2+24], {%r538, %r538};
	st.global.u32 	[%rd2+32], %r538;
	mov.b64 	%rd17, 0;
	st.global.u64 	[%rd2+40], %rd17;
	mov.b32 	%r532, 832457172;
	mov.u32 	%r539, %r538;
$L__BB0_43:
	shr.u32 	%r349, %r446, 2;
	xor.b32  	%r350, %r349, %r446;
	shl.b32 	%r351, %r442, 4;
	shl.b32 	%r352, %r350, 1;
	xor.b32  	%r353, %r352, %r351;
	xor.b32  	%r354, %r353, %r350;
	xor.b32  	%r355, %r354, %r442;
	shr.u32 	%r356, %r445, 2;
	xor.b32  	%r357, %r356, %r445;
	shl.b32 	%r358, %r355, 4;
	shl.b32 	%r359, %r357, 1;
	xor.b32  	%r360, %r359, %r358;
	xor.b32  	%r361, %r360, %r357;
	xor.b32  	%r362, %r361, %r355;
	shr.u32 	%r363, %r444, 2;
	xor.b32  	%r364, %r363, %r444;
	shl.b32 	%r365, %r362, 4;
	shl.b32 	%r366, %r364, 1;
	xor.b32  	%r367, %r366, %r365;
	xor.b32  	%r368, %r367, %r364;
	xor.b32  	%r369, %r368, %r362;
	shr.u32 	%r370, %r443, 2;
	xor.b32  	%r371, %r370, %r443;
	shl.b32 	%r372, %r369, 4;
	shl.b32 	%r373, %r371, 1;
	xor.b32  	%r374, %r373, %r372;
	xor.b32  	%r375, %r374, %r371;
	xor.b32  	%r446, %r375, %r369;
	shr.u32 	%r376, %r442, 2;
	xor.b32  	%r377, %r376, %r442;
	shl.b32 	%r378, %r446, 4;
	shl.b32 	%r379, %r377, 1;
	xor.b32  	%r380, %r379, %r378;
	xor.b32  	%r381, %r380, %r377;
	xor.b32  	%r445, %r381, %r446;
	shr.u32 	%r382, %r355, 2;
	xor.b32  	%r383, %r382, %r355;
	shl.b32 	%r384, %r445, 4;
	shl.b32 	%r385, %r383, 1;
	xor.b32  	%r386, %r385, %r384;
	xor.b32  	%r387, %r386, %r383;
	xor.b32  	%r444, %r387, %r445;
	shr.u32 	%r388, %r362, 2;
	xor.b32  	%r389, %r388, %r362;
	shl.b32 	%r390, %r444, 4;
	shl.b32 	%r391, %r389, 1;
	xor.b32  	%r392, %r391, %r390;
	xor.b32  	%r393, %r392, %r389;
	xor.b32  	%r443, %r393, %r444;
	shr.u32 	%r394, %r369, 2;
	xor.b32  	%r395, %r394, %r369;
	shl.b32 	%r396, %r443, 4;
	shl.b32 	%r397, %r395, 1;
	xor.b32  	%r398, %r397, %r396;
	xor.b32  	%r399, %r398, %r395;
	xor.b32  	%r442, %r399, %r443;
	add.s32 	%r400, %r532, %r442;
	add.s32 	%r401, %r355, %r532;
	cvt.rn.f32.u32 	%f1, %r401;
	fma.rn.f32 	%f2, %f1, 0f2F800000, 0f2F000000;
	cvt.f64.f32 	%fd1, %f2;
	add.s32 	%r402, %r532, %r362;
	add.s32 	%r403, %r402, 362437;
	cvt.rn.f32.u32 	%f3, %r403;
	fma.rn.f32 	%f4, %f3, 0f2F800000, 0f2F000000;
	cvt.f64.f32 	%fd2, %f4;
	mul.f64 	%fd3, %fd2, %fd2;
	fma.rn.f64 	%fd4, %fd1, %fd1, %fd3;
	setp.le.f64 	%p24, %fd4, 0d3FF0000000000000;
	selp.u32 	%r404, 1, 0, %p24;
	add.s32 	%r405, %r539, %r404;
	add.s32 	%r406, %r532, %r369;
	add.s32 	%r407, %r406, 724874;
	cvt.rn.f32.u32 	%f5, %r407;
	fma.rn.f32 	%f6, %f5, 0f2F800000, 0f2F000000;
	cvt.f64.f32 	%fd5, %f6;
	add.s32 	%r408, %r532, %r446;
	add.s32 	%r409, %r408, 1087311;
	cvt.rn.f32.u32 	%f7, %r409;
	fma.rn.f32 	%f8, %f7, 0f2F800000, 0f2F000000;
	cvt.f64.f32 	%fd6, %f8;
	mul.f64 	%fd7, %fd6, %fd6;
	fma.rn.f64 	%fd8, %fd5, %fd5, %fd7;
	setp.le.f64 	%p25, %fd8, 0d3FF0000000000000;
	selp.u32 	%r410, 1, 0, %p25;
	add.s32 	%r411, %r405, %r410;
	add.s32 	%r412, %r532, %r445;
	add.s32 	%r413, %r412, 1449748;
	cvt.rn.f32.u32 	%f9, %r413;
	fma.rn.f32 	%f10, %f9, 0f2F800000, 0f2F000000;
	cvt.f64.f32 	%fd9, %f10;
	add.s32 	%r414, %r532, %r444;
	add.s32 	%r415, %r414, 1812185;
	cvt.rn.f32.u32 	%f11, %r415;
	fma.rn.f32 	%f12, %f11, 0f2F800000, 0f2F000000;
	cvt.f64.f32 	%fd10, %f12;
	mul.f64 	%fd11, %fd10, %fd10;
	fma.rn.f64 	%fd12, %fd9, %fd9, %fd11;
	setp.le.f64 	%p26, %fd12, 0d3FF0000000000000;
	selp.u32 	%r416, 1, 0, %p26;
	add.s32 	%r417, %r411, %r416;
	add.s32 	%r418, %r532, %r443;
	add.s32 	%r419, %r418, 2174622;
	cvt.rn.f32.u32 	%f13, %r419;
	fma.rn.f32 	%f14, %f13, 0f2F800000, 0f2F000000;
	cvt.f64.f32 	%fd13, %f14;
	add.s32 	%r420, %r400, 2537059;
	cvt.rn.f32.u32 	%f15, %r420;
	fma.rn.f32 	%f16, %f15, 0f2F800000, 0f2F000000;
	cvt.f64.f32 	%fd14, %f16;
	mul.f64 	%fd15, %fd14, %fd14;
	fma.rn.f64 	%fd16, %fd13, %fd13, %fd15;
	setp.le.f64 	%p27, %fd16, 0d3FF0000000000000;
	selp.u32 	%r421, 1, 0, %p27;
	add.s32 	%r539, %r417, %r421;
	add.s32 	%r538, %r538, 4;
	add.s32 	%r532, %r532, 2899496;
	setp.ne.s32 	%p28, %r538, 4096;
	@%p28 bra 	$L__BB0_43;
	st.global.v2.u32 	[%rd2+8], {%r445, %r444};
	st.global.v2.u32 	[%rd2+16], {%r443, %r442};
	mov.b32 	%r422, -493788657;
	st.global.v2.u32 	[%rd2], {%r422, %r446};
	cvta.to.global.u64 	%rd18, %rd8;
	cvt.rn.f64.u32 	%fd17, %r539;
	mul.f64 	%fd18, %fd17, 0d4010000000000000;
	mul.f64 	%fd19, %fd18, 0d3F30000000000000;
	shl.b64 	%rd19, %rd1, 3;
	add.s64 	%rd20, %rd18, %rd19;
	st.global.f64 	[%rd20], %fd19;
	ret;

}


// ===== COMPILED SASS (sm_100) =====

	.target	sm_100

	.elftype	@"ET_EXEC"


//--------------------- .note.nv.tkinfo           --------------------------
	.section	.note.nv.tkinfo,"",@"SHT_NOTE"
	.sectionflags	@"SHF_NOTE_NV_TKINFO"
	.tkinfo
        /*0018*/ 	.word	0x00000002
        /*0030*/ 	.string	""
        /*0030*/ 	.string	"ptxas"
        /*0030*/ 	.string	"Cuda compilation tools, release 13.0, V13.0.88"
        /*0030*/ 	.string	"Build cuda_13.0.r13.0/compiler.36424714_0"
        /*0030*/ 	.string	"-arch sm_100 -m 64 "



//--------------------- .note.nv.cuinfo           --------------------------
	.section	.note.nv.cuinfo,"",@"SHT_NOTE"
	.sectionflags	@"SHF_NOTE_NV_CUINFO"
        /*0018*/ 	.short	0x0002
        /*001a*/ 	.short	0x0064
        /*001c*/ 	.short	0x0082
	.zero		2


//--------------------- .nv.info                  --------------------------
	.section	.nv.info,"",@"SHT_CUDA_INFO"
	.align	4


	//----- nvinfo : EIATTR_REGCOUNT
	.align		4
        /*0000*/ 	.byte	0x04, 0x2f
        /*0002*/ 	.short	(.L_10 - .L_9)
	.align		4
.L_9:
        /*0004*/ 	.word	index@(_Z15gpu_monte_carloPdP17curandStateXORWOW)
        /*0008*/ 	.word	0x0000001f


	//----- nvinfo : EIATTR_FRAME_SIZE
	.align		4
.L_10:
        /*000c*/ 	.byte	0x04, 0x11
        /*000e*/ 	.short	(.L_12 - .L_11)
	.align		4
.L_11:
        /*0010*/ 	.word	index@(_Z15gpu_monte_carloPdP17curandStateXORWOW)
        /*0014*/ 	.word	0x00000000


	//----- nvinfo : EIATTR_MIN_STACK_SIZE
	.align		4
.L_12:
        /*0018*/ 	.byte	0x04, 0x12
        /*001a*/ 	.short	(.L_14 - .L_13)
	.align		4
.L_13:
        /*001c*/ 	.word	index@(_Z15gpu_monte_carloPdP17curandStateXORWOW)
        /*0020*/ 	.word	0x00000000
.L_14:


//--------------------- .nv.compat                --------------------------
	.section	.nv.compat,"",@"SHT_CUDA_COMPAT_INFO"
	.align	4
        /*0000*/ 	.byte	0x02, 0x09, 0x00, 0x00, 0x02, 0x02, 0x01, 0x00, 0x02, 0x05, 0x05, 0x00, 0x03, 0x07, 0x01, 0x01
        /*0010*/ 	.byte	0x02, 0x03, 0x00, 0x00, 0x02, 0x06, 0x01, 0x00, 0x04, 0x0b, 0x08, 0x00, 0x01, 0x00, 0x00, 0x00
        /*0020*/ 	.byte	0x00, 0x00, 0x00, 0x00


//--------------------- .nv.info._Z15gpu_monte_carloPdP17curandStateXORWOW --------------------------
	.section	.nv.info._Z15gpu_monte_carloPdP17curandStateXORWOW,"",@"SHT_CUDA_INFO"
	.sectionflags	@""
	.align	4


	//----- nvinfo : EIATTR_CUDA_API_VERSION
	.align		4
        /*0000*/ 	.byte	0x04, 0x37
        /*0002*/ 	.short	(.L_16 - .L_15)
.L_15:
        /*0004*/ 	.word	0x00000082


	//----- nvinfo : EIATTR_KPARAM_INFO
	.align		4
.L_16:
        /*0008*/ 	.byte	0x04, 0x17
        /*000a*/ 	.short	(.L_18 - .L_17)
.L_17:
        /*000c*/ 	.word	0x00000000
        /*0010*/ 	.short	0x0001
        /*0012*/ 	.short	0x0008
        /*0014*/ 	.byte	0x00, 0xf5, 0x21, 0x00


	//----- nvinfo : EIATTR_KPARAM_INFO
	.align		4
.L_18:
        /*0018*/ 	.byte	0x04, 0x17
        /*001a*/ 	.short	(.L_20 - .L_19)
.L_19:
        /*001c*/ 	.word	0x00000000
        /*0020*/ 	.short	0x0000
        /*0022*/ 	.short	0x0000
        /*0024*/ 	.byte	0x00, 0xf5, 0x21, 0x00


	//----- nvinfo : EIATTR_SPARSE_MMA_MASK
	.align		4
.L_20:
        /*0028*/ 	.byte	0x03, 0x50
        /*002a*/ 	.short	0x0000


	//----- nvinfo : EIATTR_MAXREG_COUNT
	.align		4
        /*002c*/ 	.byte	0x03, 0x1b
        /*002e*/ 	.short	0x00ff


	//----- nvinfo : EIATTR_MERCURY_ISA_VERSION
	.align		4
        /*0030*/ 	.byte	0x03, 0x5f
        /*0032*/ 	.short	0x0101


	//----- nvinfo : EIATTR_VRC_CTA_INIT_COUNT
	.align		4
        /*0034*/ 	.byte	0x02, 0x4a
	.zero		1
	.zero		1


	//----- nvinfo : EIATTR_EXIT_INSTR_OFFSETS
	.align		4
        /*0038*/ 	.byte	0x04, 0x1c
        /*003a*/ 	.short	(.L_22 - .L_21)


	//   ....[0]....
.L_21:
        /*003c*/ 	.word	0x00001700


	//----- nvinfo : EIATTR_CRS_STACK_SIZE
	.align		4
.L_22:
        /*0040*/ 	.byte	0x04, 0x1e
        /*0042*/ 	.short	(.L_24 - .L_23)
.L_23:
        /*0044*/ 	.word	0x00000000


	//----- nvinfo : EIATTR_CBANK_PARAM_SIZE
	.align		4
.L_24:
        /*0048*/ 	.byte	0x03, 0x19
        /*004a*/ 	.short	0x0010


	//----- nvinfo : EIATTR_PARAM_CBANK
	.align		4
        /*004c*/ 	.byte	0x04, 0x0a
        /*004e*/ 	.short	(.L_26 - .L_25)
	.align		4
.L_25:
        /*0050*/ 	.word	index@(.nv.constant0._Z15gpu_monte_carloPdP17curandStateXORWOW)
        /*0054*/ 	.short	0x0380
        /*0056*/ 	.short	0x0010


	//----- nvinfo : EIATTR_SW_WAR
	.align		4
.L_26:
        /*0058*/ 	.byte	0x04, 0x36
        /*005a*/ 	.short	(.L_28 - .L_27)
.L_27:
        /*005c*/ 	.word	0x00000008
.L_28:


//--------------------- .nv.callgraph             --------------------------
	.section	.nv.callgraph,"",@"SHT_CUDA_CALLGRAPH"
	.align	4
	.sectionentsize	8
	.align		4
        /*0000*/ 	.word	0x00000000
	.align		4
        /*0004*/ 	.word	0xffffffff
	.align		4
        /*0008*/ 	.word	0x00000000
	.align		4
        /*000c*/ 	.word	0xfffffffe
	.align		4
        /*0010*/ 	.word	0x00000000
	.align		4
        /*0014*/ 	.word	0xfffffffd
	.align		4
        /*0018*/ 	.word	0x00000000
	.align		4
        /*001c*/ 	.word	0xfffffffc


//--------------------- .nv.constant4             --------------------------
	.section	.nv.constant4,"a",@progbits
	.align	8
	.align		8
.nv.constant4:
        /*0000*/ 	.dword	precalc_xorwow_matrix
	.align		8
        /*0008*/ 	.dword	precalc_xorwow_offset_matrix
	.align		8
        /*0010*/ 	.dword	mrg32k3aM1
	.align		8
        /*0018*/ 	.dword	mrg32k3aM2
	.align		8
        /*0020*/ 	.dword	mrg32k3aM1SubSeq
	.align		8
        /*0028*/ 	.dword	mrg32k3aM2SubSeq
	.align		8
        /*0030*/ 	.dword	mrg32k3aM1Seq
	.align		8
        /*0038*/ 	.dword	mrg32k3aM2Seq


//--------------------- .nv.constant3             --------------------------
	.section	.nv.constant3,"a",@progbits
	.align	8
.nv.constant3:
	.type		__cr_lgamma_table,@object
	.size		__cr_lgamma_table,(.L_8 - __cr_lgamma_table)
__cr_lgamma_table:
        /*0000*/ 	.byte	0x00, 0x00, 0x00, 0x00, 0x00, 0x00, 0x00, 0x00, 0x00, 0x00, 0x00, 0x00, 0x00, 0x00, 0x00, 0x00
        /*0010*/ 	.byte	0xef, 0x39, 0xfa, 0xfe, 0x42, 0x2e, 0xe6, 0x3f, 0x02, 0x20, 0x2a, 0xfa, 0x0b, 0xab, 0xfc, 0x3f
        /*0020*/ 	.byte	0xf9, 0x2c, 0x92, 0x7c, 0xa7, 0x6c, 0x09, 0x40, 0xc9, 0x79, 0x44, 0x3c, 0x64, 0x26, 0x13, 0x40
        /*0030*/ 	.byte	0xca, 0x01, 0xcf, 0x3a, 0x27, 0x51, 0x1a, 0x40, 0x30, 0xcc, 0x2d, 0xf3, 0xe1, 0x0c, 0x21, 0x40
        /*0040*/ 	.byte	0x0d, 0xb7, 0xfc, 0x82, 0x8e, 0x35, 0x25, 0x40
.L_8:


//--------------------- .text._Z15gpu_monte_carloPdP17curandStateXORWOW --------------------------
	.section	.text._Z15gpu_monte_carloPdP17curandStateXORWOW,"ax",@progbits
	.align	128
        .global         _Z15gpu_monte_carloPdP17curandStateXORWOW
        .type           _Z15gpu_monte_carloPdP17curandStateXORWOW,@function
        .size           _Z15gpu_monte_carloPdP17curandStateXORWOW,(.L_x_10 - _Z15gpu_monte_carloPdP17curandStateXORWOW)
        .other          _Z15gpu_monte_carloPdP17curandStateXORWOW,@"STO_CUDA_ENTRY STV_DEFAULT"
_Z15gpu_monte_carloPdP17curandStateXORWOW:
.text._Z15gpu_monte_carloPdP17curandStateXORWOW:
[----:B------:R-:W-:Y:S01]  /*0000*/  LDC R1, c[0x0][0x37c] ;  /* 0x0000df00ff017b82 */ /* 0x000fe20000000800 */
[----:B------:R-:W0:Y:S07]  /*0010*/  S2R R0, SR_TID.X ;  /* 0x0000000000007919 */ /* 0x000e2e0000002100 */
[----:B------:R-:W1:Y:S01]  /*0020*/  LDC.64 R8, c[0x0][0x388] ;  /* 0x0000e200ff087b82 */ /* 0x000e620000000a00 */
[----:B------:R-:W0:Y:S01]  /*0030*/  LDCU UR4, c[0x0][0x360] ;  /* 0x00006c00ff0477ac */ /* 0x000e220008000800 */
[----:B------:R-:W-:Y:S01]  /*0040*/  IMAD.MOV.U32 R10, RZ, RZ, 0x3198c20f ;  /* 0x3198c20fff0a7424 */ /* 0x000fe200078e00ff */
[----:B------:R-:W0:Y:S01]  /*0050*/  S2R R3, SR_CTAID.X ;  /* 0x0000000000037919 */ /* 0x000e220000002500 */
[----:B------:R-:W-:Y:S01]  /*0060*/  IMAD.MOV.U32 R11, RZ, RZ, 0x5efdb30c ;  /* 0x5efdb30cff0b7424 */ /* 0x000fe200078e00ff */
[----:B------:R-:W2:Y:S01]  /*0070*/  LDCU.64 UR6, c[0x0][0x358] ;  /* 0x00006b00ff0677ac */ /* 0x000ea20008000a00 */
[----:B------:R-:W-:Y:S01]  /*0080*/  IMAD.MOV.U32 R12, RZ, RZ, 0x423bb012 ;  /* 0x423bb012ff0c7424 */ /* 0x000fe200078e00ff */
[----:B------:R-:W-:Y:S01]  /*0090*/  BSSY.RECONVERGENT B0, `(.L_x_0) ;  /* 0x00000ea000007945 */ /* 0x000fe20003800200 */
[----:B------:R-:W-:-:S02]  /*00a0*/  IMAD.MOV.U32 R13, RZ, RZ, -0x75bd8fc ;  /* 0xf8a42704ff0d7424 */ /* 0x000fc400078e00ff */
[----:B------:R-:W-:Y:S02]  /*00b0*/  IMAD.MOV.U32 R14, RZ, RZ, -0x23270784 ;  /* 0xdcd8f87cff0e7424 */ /* 0x000fe400078e00ff */
[----:B------:R-:W-:Y:S02]  /*00c0*/  IMAD.MOV.U32 R15, RZ, RZ, 0x57fa2510 ;  /* 0x57fa2510ff0f7424 */ /* 0x000fe400078e00ff */
[----:B------:R-:W-:Y:S02]  /*00d0*/  IMAD.MOV.U32 R5, RZ, RZ, -0x75bd8fc ;  /* 0xf8a42704ff057424 */ /* 0x000fe400078e00ff */
[----:B------:R-:W-:Y:S02]  /*00e0*/  IMAD.MOV.U32 R4, RZ, RZ, 0x423bb012 ;  /* 0x423bb012ff047424 */ /* 0x000fe400078e00ff */
[----:B------:R-:W-:Y:S02]  /*00f0*/  IMAD.MOV.U32 R7, RZ, RZ, 0x57fa2510 ;  /* 0x57fa2510ff077424 */ /* 0x000fe400078e00ff */
[----:B------:R-:W-:-:S02]  /*0100*/  IMAD.MOV.U32 R6, RZ, RZ, -0x23270784 ;  /* 0xdcd8f87cff067424 */ /* 0x000fc400078e00ff */
[----:B0-----:R-:W-:Y:S02]  /*0110*/  IMAD R0, R3, UR4, R0 ;  /* 0x0000000403007c24 */ /* 0x001fe4000f8e0200 */
[----:B------:R-:W-:Y:S02]  /*0120*/  IMAD.MOV.U32 R3, RZ, RZ, 0x5efdb30c ;  /* 0x5efdb30cff037424 */ /* 0x000fe400078e00ff */
[C---:B-1----:R-:W-:Y:S01]  /*0130*/  IMAD.WIDE.U32 R8, R0.reuse, 0x30, R8 ;  /* 0x0000003000087825 */ /* 0x042fe200078e0008 */
[----:B------:R-:W-:-:S04]  /*0140*/  ISETP.NE.AND P0, PT, R0, RZ, PT ;  /* 0x000000ff0000720c */ /* 0x000fc80003f05270 */
[----:B--2---:R0:W-:Y:S04]  /*0150*/  STG.E.64 desc[UR6][R8.64], R10 ;  /* 0x0000000a08007986 */ /* 0x0041e8000c101b06 */
[----:B------:R0:W-:Y:S04]  /*0160*/  STG.E.64 desc[UR6][R8.64+0x8], R12 ;  /* 0x0000080c08007986 */ /* 0x0001e8000c101b06 */
[----:B------:R0:W-:Y:S01]  /*0170*/  STG.E.64 desc[UR6][R8.64+0x10], R14 ;  /* 0x0000100e08007986 */ /* 0x0001e2000c101b06 */
[----:B------:R-:W-:Y:S05]  /*0180*/  @!P0 BRA `(.L_x_1) ;  /* 0x0000000c00688947 */ /* 0x000fea0003800000 */
[----:B------:R-:W-:Y:S02]  /*0190*/  IMAD.MOV.U32 R2, RZ, RZ, RZ ;  /* 0x000000ffff027224 */ /* 0x000fe400078e00ff */
[----:B0-----:R-:W-:Y:S02]  /*01a0*/  IMAD.MOV.U32 R12, RZ, RZ, R0 ;  /* 0x000000ffff0c7224 */ /* 0x001fe400078e0000 */
[----:B------:R-:W-:Y:S02]  /*01b0*/  IMAD.MOV.U32 R13, RZ, RZ, RZ ;  /* 0x000000ffff0d7224 */ /* 0x000fe400078e00ff */
[----:B------:R-:W-:Y:S02]  /*01c0*/  IMAD.MOV.U32 R3, RZ, RZ, 0x5efdb30c ;  /* 0x5efdb30cff037424 */ /* 0x000fe400078e00ff */
[----:B------:R-:W-:Y:S02]  /*01d0*/  IMAD.MOV.U32 R4, RZ, RZ, 0x423bb012 ;  /* 0x423bb012ff047424 */ /* 0x000fe400078e00ff */
[----:B------:R-:W-:-:S02]  /*01e0*/  IMAD.MOV.U32 R5, RZ, RZ, -0x75bd8fc ;  /* 0xf8a42704ff057424 */ /* 0x000fc400078e00ff */
[----:B------:R-:W-:Y:S02]  /*01f0*/  IMAD.MOV.U32 R6, RZ, RZ, -0x23270784 ;  /* 0xdcd8f87cff067424 */ /* 0x000fe400078e00ff */
[----:B------:R-:W-:-:S07]  /*0200*/  IMAD.MOV.U32 R7, RZ, RZ, 0x57fa2510 ;  /* 0x57fa2510ff077424 */ /* 0x000fce00078e00ff */
.L_x_7:
[----:B------:R-:W-:Y:S01]  /*0210*/  LOP3.LUT R8, R12, 0x3, RZ, 0xc0, !PT ;  /* 0x000000030c087812 */ /* 0x000fe200078ec0ff */
[----:B------:R-:W-:Y:S03]  /*0220*/  BSSY.RECONVERGENT B1, `(.L_x_2) ;  /* 0x00000ca000017945 */ /* 0x000fe60003800200 */
[----:B------:R-:W-:-:S04]  /*0230*/  ISETP.NE.U32.AND P0, PT, R8, RZ, PT ;  /* 0x000000ff0800720c */ /* 0x000fc80003f05070 */
[----:B------:R-:W-:-:S13]  /*0240*/  ISETP.NE.AND.EX P0, PT, RZ, RZ, PT, P0 ;  /* 0x000000ffff00720c */ /* 0x000fda0003f05300 */
[----:B0-----:R-:W-:Y:S05]  /*0250*/  @!P0 BRA `(.L_x_3) ;  /* 0x0000000c00188947 */ /* 0x001fea0003800000 */
[----:B------:R-:W0:Y:S01]  /*0260*/  LDC.64 R8, c[0x4][RZ] ;  /* 0x01000000ff087b82 */ /* 0x000e220000000a00 */
[----:B------:R-:W-:Y:S02]  /*0270*/  IMAD.MOV.U32 R14, RZ, RZ, RZ ;  /* 0x000000ffff0e7224 */ /* 0x000fe400078e00ff */
[----:B0-----:R-:W-:-:S07]  /*0280*/  IMAD.WIDE.U32 R8, R2, 0xc80, R8 ;  /* 0x00000c8002087825 */ /* 0x001fce00078e0008 */
.L_x_6:
[----:B------:R-:W-:Y:S01]  /*0290*/  IMAD.MOV.U32 R15, RZ, RZ, RZ ;  /* 0x000000ffff0f7224 */ /* 0x000fe200078e00ff */
[----:B0-----:R-:W-:Y:S02]  /*02a0*/  CS2R R6, SRZ ;  /* 0x0000000000067805 */ /* 0x001fe4000001ff00 */
[----:B------:R-:W-:Y:S01]  /*02b0*/  CS2R R4, SRZ ;  /* 0x0000000000047805 */ /* 0x000fe2000001ff00 */
[----:B------:R-:W-:-:S07]  /*02c0*/  IMAD.MOV.U32 R3, RZ, RZ, RZ ;  /* 0x000000ffff037224 */ /* 0x000fce00078e00ff */
.L_x_5:
[----:B------:R-:W0:Y:S02]  /*02d0*/  LDC.64 R10, c[0x0][0x388] ;  /* 0x0000e200ff0a7b82 */ /* 0x000e240000000a00 */
[----:B0-----:R-:W-:-:S04]  /*02e0*/  IMAD.WIDE.U32 R10, R0, 0x30, R10 ;  /* 0x00000030000a7825 */ /* 0x001fc800078e000a */
[----:B------:R-:W-:-:S05]  /*02f0*/  IMAD.WIDE.U32 R10, R15, 0x4, R10 ;  /* 0x000000040f0a7825 */ /* 0x000fca00078e000a */
[----:B------:R0:W5:Y:S01]  /*0300*/  LDG.E R16, desc[UR6][R10.64+0x4] ;  /* 0x000004060a107981 */ /* 0x000162000c1e1900 */
[----:B------:R-:W-:-:S07]  /*0310*/  IMAD.MOV.U32 R17, RZ, RZ, RZ ;  /* 0x000000ffff117224 */ /* 0x000fce00078e00ff */
.L_x_4:
[----:B-----5:R-:W-:Y:S01]  /*0320*/  SHF.R.U32.HI R23, RZ, R17, R16 ;  /* 0x00000011ff177219 */ /* 0x020fe20000011610 */
[----:B0-----:R-:W-:-:S03]  /*0330*/  IMAD.SHL.U32 R10, R15, 0x20, RZ ;  /* 0x000000200f0a7824 */ /* 0x001fc600078e00ff */
[----:B------:R-:W-:Y:S01]  /*0340*/  LOP3.LUT R11, R23, 0x1, RZ, 0xc0, !PT ;  /* 0x00000001170b7812 */ /* 0x000fe200078ec0ff */
[----:B------:R-:W-:-:S03]  /*0350*/  IMAD.IADD R10, R10, 0x1, R17 ;  /* 0x000000010a0a7824 */ /* 0x000fc600078e0211 */
[----:B------:R-:W-:Y:S01]  /*0360*/  ISETP.NE.U32.AND P0, PT, R11, 0x1, PT ;  /* 0x000000010b00780c */ /* 0x000fe20003f05070 */
[----:B------:R-:W-:-:S03]  /*0370*/  IMAD R11, R10, 0x5, RZ ;  /* 0x000000050a0b7824 */ /* 0x000fc600078e02ff */
[----:B------:R-:W-:Y:S01]  /*0380*/  R2P PR, R23, 0x7e ;  /* 0x0000007e17007804 */ /* 0x000fe20000000000 */
[----:B------:R-:W-:-:S08]  /*0390*/  IMAD.WIDE.U32 R10, R11, 0x4, R8 ;  /* 0x000000040b0a7825 */ /* 0x000fd000078e0008 */
[----:B------:R-:W2:Y:S04]  /*03a0*/  @!P0 LDG.E R20, desc[UR6][R10.64+0x10] ;  /* 0x000010060a148981 */ /* 0x000ea8000c1e1900 */
[----:B------:R-:W3:Y:S04]  /*03b0*/  @P1 LDG.E R22, desc[UR6][R10.64+0x24] ;  /* 0x000024060a161981 */ /* 0x000ee8000c1e1900 */
[----:B------:R-:W4:Y:S04]  /*03c0*/  @P2 LDG.E R24, desc[UR6][R10.64+0x38] ;  /* 0x000038060a182981 */ /* 0x000f28000c1e1900 */
[----:B------:R-:W4:Y:S04]  /*03d0*/  @P3 LDG.E R26, desc[UR6][R10.64+0x4c] ;  /* 0x00004c060a1a3981 */ /* 0x000f28000c1e1900 */
[----:B------:R-:W4:Y:S04]  /*03e0*/  @P4 LDG.E R28, desc[UR6][R10.64+0x60] ;  /* 0x000060060a1c4981 */ /* 0x000f28000c1e1900 */
[----:B------:R-:W4:Y:S04]  /*03f0*/  @!P0 LDG.E R18, desc[UR6][R10.64] ;  /* 0x000000060a128981 */ /* 0x000f28000c1e1900 */
[----:B------:R-:W4:Y:S04]  /*0400*/  @!P0 LDG.E R19, desc[UR6][R10.64+0x4] ;  /* 0x000004060a138981 */ /* 0x000f28000c1e1900 */
[----:B------:R-:W4:Y:S04]  /*0410*/  @P5 LDG.E R21, desc[UR6][R10.64+0x74] ;  /* 0x000074060a155981 */ /* 0x000f28000c1e1900 */
[----:B------:R-:W4:Y:S04]  /*0420*/  @P1 LDG.E R25, desc[UR6][R10.64+0x20] ;  /* 0x000020060a191981 */ /* 0x000f28000c1e1900 */
[----:B------:R-:W4:Y:S01]  /*0430*/  @P3 LDG.E R27, desc[UR6][R10.64+0x48] ;  /* 0x000048060a1b3981 */ /* 0x000f22000c1e1900 */
[----:B--2---:R-:W-:-:S03]  /*0440*/  @!P0 LOP3.LUT R7, R7, R20, RZ, 0x3c, !PT ;  /* 0x0000001407078212 */ /* 0x004fc600078e3cff */
[----:B------:R-:W2:Y:S01]  /*0450*/  @P1 LDG.E R20, desc[UR6][R10.64+0x14] ;  /* 0x000014060a141981 */ /* 0x000ea2000c1e1900 */
[----:B---3--:R-:W-:-:S03]  /*0460*/  @P1 LOP3.LUT R7, R7, R22, RZ, 0x3c, !PT ;  /* 0x0000001607071212 */ /* 0x008fc600078e3cff */
[----:B------:R-:W3:Y:S01]  /*0470*/  @P1 LDG.E R22, desc[UR6][R10.64+0x1c] ;  /* 0x00001c060a161981 */ /* 0x000ee2000c1e1900 */
[----:B----4-:R-:W-:-:S03]  /*0480*/  @P2 LOP3.LUT R7, R7, R24, RZ, 0x3c, !PT ;  /* 0x0000001807072212 */ /* 0x010fc600078e3cff */
[----:B------:R-:W4:Y:S01]  /*0490*/  @P2 LDG.E R24, desc[UR6][R10.64+0x28] ;  /* 0x000028060a182981 */ /* 0x000f22000c1e1900 */
[----:B------:R-:W-:-:S03]  /*04a0*/  @P3 LOP3.LUT R7, R7, R26, RZ, 0x3c, !PT ;  /* 0x0000001a07073212 */ /* 0x000fc600078e3cff */
[----:B------:R-:W3:Y:S01]  /*04b0*/  @P6 LDG.E R26, desc[UR6][R10.64+0x88] ;  /* 0x000088060a1a6981 */ /* 0x000ee2000c1e1900 */
[----:B------:R-:W-:Y:S02]  /*04c0*/  @P4 LOP3.LUT R7, R7, R28, RZ, 0x3c, !PT ;  /* 0x0000001c07074212 */ /* 0x000fe400078e3cff */
[----:B------:R-:W-:Y:S02]  /*04d0*/  @!P0 LOP3.LUT R3, R3, R18, RZ, 0x3c, !PT ;  /* 0x0000001203038212 */ /* 0x000fe400078e3cff */
[----:B------:R-:W3:Y:S01]  /*04e0*/  @!P0 LDG.E R18, desc[UR6][R10.64+0x8] ;  /* 0x000008060a128981 */ /* 0x000ee2000c1e1900 */
[----:B------:R-:W-:-:S03]  /*04f0*/  @!P0 LOP3.LUT R4, R4, R19, RZ, 0x3c, !PT ;  /* 0x0000001304048212 */ /* 0x000fc600078e3cff */
[----:B------:R-:W3:Y:S01]  /*0500*/  @!P0 LDG.E R19, desc[UR6][R10.64+0xc] ;  /* 0x00000c060a138981 */ /* 0x000ee2000c1e1900 */
[----:B------:R-:W-:-:S03]  /*0510*/  @P5 LOP3.LUT R7, R7, R21, RZ, 0x3c, !PT ;  /* 0x0000001507075212 */ /* 0x000fc600078e3cff */
[----:B------:R-:W3:Y:S01]  /*0520*/  @P1 LDG.E R21, desc[UR6][R10.64+0x18] ;  /* 0x000018060a151981 */ /* 0x000ee2000c1e1900 */
[----:B--2---:R-:W-:-:S03]  /*0530*/  @P1 LOP3.LUT R3, R3, R20, RZ, 0x3c, !PT ;  /* 0x0000001403031212 */ /* 0x004fc600078e3cff */
[----:B------:R-:W2:Y:S01]  /*0540*/  @P3 LDG.E R20, desc[UR6][R10.64+0x3c] ;  /* 0x00003c060a143981 */ /* 0x000ea2000c1e1900 */
[----:B----4-:R-:W-:-:S03]  /*0550*/  @P2 LOP3.LUT R3, R3, R24, RZ, 0x3c, !PT ;  /* 0x0000001803032212 */ /* 0x010fc600078e3cff */
[----:B------:R-:W4:Y:S01]  /*0560*/  @P4 LDG.E R24, desc[UR6][R10.64+0x50] ;  /* 0x000050060a184981 */ /* 0x000f22000c1e1900 */
[----:B---3--:R-:W-:-:S03]  /*0570*/  @!P0 LOP3.LUT R5, R5, R18, RZ, 0x3c, !PT ;  /* 0x0000001205058212 */ /* 0x008fc600078e3cff */
[----:B------:R-:W3:Y:S01]  /*0580*/  @P2 LDG.E R18, desc[UR6][R10.64+0x30] ;  /* 0x000030060a122981 */ /* 0x000ee2000c1e1900 */
[----:B------:R-:W-:-:S03]  /*0590*/  @!P0 LOP3.LUT R6, R6, R19, RZ, 0x3c, !PT ;  /* 0x0000001306068212 */ /* 0x000fc600078e3cff */
[----:B------:R-:W3:Y:S01]  /*05a0*/  @P2 LDG.E R19, desc[UR6][R10.64+0x2c] ;  /* 0x00002c060a132981 */ /* 0x000ee2000c1e1900 */
[----:B------:R-:W-:-:S03]  /*05b0*/  @P1 LOP3.LUT R4, R4, R21, RZ, 0x3c, !PT ;  /* 0x0000001504041212 */ /* 0x000fc600078e3cff */
[----:B------:R-:W3:Y:S01]  /*05c0*/  @P2 LDG.E R21, desc[UR6][R10.64+0x34] ;  /* 0x000034060a152981 */ /* 0x000ee2000c1e1900 */
[----:B------:R-:W-:Y:S02]  /*05d0*/  @P1 LOP3.LUT R5, R5, R22, RZ, 0x3c, !PT ;  /* 0x0000001605051212 */ /* 0x000fe400078e3cff */
[----:B------:R-:W-:Y:S01]  /*05e0*/  @P1 LOP3.LUT R6, R6, R25, RZ, 0x3c, !PT ;  /* 0x0000001906061212 */ /* 0x000fe200078e3cff */
[----:B------:R-:W3:Y:S04]  /*05f0*/  @P3 LDG.E R22, desc[UR6][R10.64+0x44] ;  /* 0x000044060a163981 */ /* 0x000ee8000c1e1900 */
[----:B------:R-:W3:Y:S01]  /*0600*/  @P3 LDG.E R25, desc[UR6][R10.64+0x40] ;  /* 0x000040060a193981 */ /* 0x000ee2000c1e1900 */
[----:B--2---:R-:W-:-:S03]  /*0610*/  @P3 LOP3.LUT R3, R3, R20, RZ, 0x3c, !PT ;  /* 0x0000001403033212 */ /* 0x004fc600078e3cff */
[----:B------:R-:W2:Y:S01]  /*0620*/  @P5 LDG.E R20, desc[UR6][R10.64+0x64] ;  /* 0x000064060a145981 */ /* 0x000ea2000c1e1900 */
[----:B----4-:R-:W-:-:S03]  /*0630*/  @P4 LOP3.LUT R3, R3, R24, RZ, 0x3c, !PT ;  /* 0x0000001803034212 */ /* 0x010fc600078e3cff */
[----:B------:R-:W4:Y:S01]  /*0640*/  @P6 LDG.E R24, desc[UR6][R10.64+0x78] ;  /* 0x000078060a186981 */ /* 0x000f22000c1e1900 */
[----:B---3--:R-:W-:-:S03]  /*0650*/  @P2 LOP3.LUT R5, R5, R18, RZ, 0x3c, !PT ;  /* 0x0000001205052212 */ /* 0x008fc600078e3cff */
[----:B------:R-:W3:Y:S01]  /*0660*/  @P4 LDG.E R18, desc[UR6][R10.64+0x58] ;  /* 0x000058060a124981 */ /* 0x000ee2000c1e1900 */
[----:B------:R-:W-:-:S03]  /*0670*/  @P2 LOP3.LUT R4, R4, R19, RZ, 0x3c, !PT ;  /* 0x0000001304042212 */ /* 0x000fc600078e3cff */
[----:B------:R-:W3:Y:S01]  /*0680*/  @P4 LDG.E R19, desc[UR6][R10.64+0x54] ;  /* 0x000054060a134981 */ /* 0x000ee2000c1e1900 */
[----:B------:R-:W-:-:S03]  /*0690*/  @P2 LOP3.LUT R6, R6, R21, RZ, 0x3c, !PT ;  /* 0x0000001506062212 */ /* 0x000fc600078e3cff */
[----:B------:R-:W3:Y:S01]  /*06a0*/  @P4 LDG.E R21, desc[UR6][R10.64+0x5c] ;  /* 0x00005c060a154981 */ /* 0x000ee2000c1e1900 */
[----:B------:R-:W-:Y:S02]  /*06b0*/  @P3 LOP3.LUT R5, R5, R22, RZ, 0x3c, !PT ;  /* 0x0000001605053212 */ /* 0x000fe400078e3cff */
[----:B------:R-:W-:Y:S01]  /*06c0*/  @P3 LOP3.LUT R6, R6, R27, RZ, 0x3c, !PT ;  /* 0x0000001b06063212 */ /* 0x000fe200078e3cff */
[----:B------:R-:W3:Y:S01]  /*06d0*/  @P5 LDG.E R22, desc[UR6][R10.64+0x6c] ;  /* 0x00006c060a165981 */ /* 0x000ee2000c1e1900 */
[----:B------:R-:W-:-:S03]  /*06e0*/  @P3 LOP3.LUT R4, R4, R25, RZ, 0x3c, !PT ;  /* 0x0000001904043212 */ /* 0x000fc600078e3cff */
[----:B------:R-:W3:Y:S04]  /*06f0*/  @P5 LDG.E R25, desc[UR6][R10.64+0x68] ;  /* 0x000068060a195981 */ /* 0x000ee8000c1e1900 */
[----:B------:R-:W3:Y:S01]  /*0700*/  @P5 LDG.E R27, desc[UR6][R10.64+0x70] ;  /* 0x000070060a1b5981 */ /* 0x000ee2000c1e1900 */
[----:B------:R-:W-:Y:S02]  /*0710*/  LOP3.LUT P0, RZ, R23, 0x80, RZ, 0xc0, !PT ;  /* 0x0000008017ff7812 */ /* 0x000fe4000780c0ff */
[----:B--2---:R-:W-:-:S11]  /*0720*/  @P5 LOP3.LUT R3, R3, R20, RZ, 0x3c, !PT ;  /* 0x0000001403035212 */ /* 0x004fd600078e3cff */
        /* <DEDUP_REMOVED lines=15> */
[----:B------:R-:W-:Y:S02]  /*0820*/  @P6 LOP3.LUT R7, R7, R26, RZ, 0x3c, !PT ;  /* 0x0000001a07076212 */ /* 0x000fe400078e3cff */
[----:B--2---:R-:W-:Y:S02]  /*0830*/  @P0 LOP3.LUT R3, R3, R20, RZ, 0x3c, !PT ;  /* 0x0000001403030212 */ /* 0x004fe400078e3cff */
[----:B----4-:R-:W-:Y:S02]  /*0840*/  @P0 LOP3.LUT R7, R7, R24, RZ, 0x3c, !PT ;  /* 0x0000001807070212 */ /* 0x010fe400078e3cff */
[----:B---3--:R-:W-:Y:S02]  /*0850*/  @P6 LOP3.LUT R5, R5, R18, RZ, 0x3c, !PT ;  /* 0x0000001205056212 */ /* 0x008fe400078e3cff */
[----:B------:R-:W-:Y:S02]  /*0860*/  @P6 LOP3.LUT R4, R4, R19, RZ, 0x3c, !PT ;  /* 0x0000001304046212 */ /* 0x000fe400078e3cff */
[----:B------:R-:W-:-:S02]  /*0870*/  @P6 LOP3.LUT R6, R6, R21, RZ, 0x3c, !PT ;  /* 0x0000001506066212 */ /* 0x000fc400078e3cff */
[----:B------:R-:W-:Y:S02]  /*0880*/  @P0 LOP3.LUT R5, R5, R22, RZ, 0x3c, !PT ;  /* 0x0000001605050212 */ /* 0x000fe400078e3cff */
[----:B------:R-:W-:Y:S02]  /*0890*/  @P0 LOP3.LUT R4, R4, R25, RZ, 0x3c, !PT ;  /* 0x0000001904040212 */ /* 0x000fe400078e3cff */
[----:B------:R-:W-:Y:S02]  /*08a0*/  @P0 LOP3.LUT R6, R6, R27, RZ, 0x3c, !PT ;  /* 0x0000001b06060212 */ /* 0x000fe400078e3cff */
[----:B------:R-:W-:-:S13]  /*08b0*/  R2P PR, R23.B1, 0x7f ;  /* 0x0000007f17007804 */ /* 0x000fda0000001000 */
[----:B------:R-:W2:Y:S04]  /*08c0*/  @P0 LDG.E R18, desc[UR6][R10.64+0xa0] ;  /* 0x0000a0060a120981 */ /* 0x000ea8000c1e1900 */
[----:B------:R-:W3:Y:S04]  /*08d0*/  @P0 LDG.E R20, desc[UR6][R10.64+0xa8] ;  /* 0x0000a8060a140981 */ /* 0x000ee8000c1e1900 */
[----:B------:R-:W4:Y:S04]  /*08e0*/  @P1 LDG.E R22, desc[UR6][R10.64+0xbc] ;  /* 0x0000bc060a161981 */ /* 0x000f28000c1e1900 */
[----:B------:R-:W4:Y:S04]  /*08f0*/  @P1 LDG.E R24, desc[UR6][R10.64+0xc4] ;  /* 0x0000c4060a181981 */ /* 0x000f28000c1e1900 */
[----:B------:R-:W4:Y:S04]  /*0900*/  @P0 LDG.E R19, desc[UR6][R10.64+0xa4] ;  /* 0x0000a4060a130981 */ /* 0x000f28000c1e1900 */
[----:B------:R-:W4:Y:S04]  /*0910*/  @P0 LDG.E R21, desc[UR6][R10.64+0xac] ;  /* 0x0000ac060a150981 */ /* 0x000f28000c1e1900 */
[----:B------:R-:W4:Y:S04]  /*0920*/  @P1 LDG.E R25, desc[UR6][R10.64+0xb8] ;  /* 0x0000b8060a191981 */ /* 0x000f28000c1e1900 */
[----:B------:R-:W4:Y:S04]  /*0930*/  @P2 LDG.E R26, desc[UR6][R10.64+0xc8] ;  /* 0x0000c8060a1a2981 */ /* 0x000f28000c1e1900 */
[----:B------:R-:W4:Y:S04]  /*0940*/  @P1 LDG.E R27, desc[UR6][R10.64+0xc0] ;  /* 0x0000c0060a1b1981 */ /* 0x000f28000c1e1900 */
[----:B------:R-:W4:Y:S01]  /*0950*/  @P3 LDG.E R28, desc[UR6][R10.64+0xec] ;  /* 0x0000ec060a1c3981 */ /* 0x000f22000c1e1900 */
[----:B--2---:R-:W-:-:S03]  /*0960*/  @P0 LOP3.LUT R3, R3, R18, RZ, 0x3c, !PT ;  /* 0x0000001203030212 */ /* 0x004fc600078e3cff */
[----:B------:R-:W2:Y:S01]  /*0970*/  @P0 LDG.E R18, desc[UR6][R10.64+0xb0] ;  /* 0x0000b0060a120981 */ /* 0x000ea2000c1e1900 */
[----:B---3--:R-:W-:-:S03]  /*0980*/  @P0 LOP3.LUT R5, R5, R20, RZ, 0x3c, !PT ;  /* 0x0000001405050212 */ /* 0x008fc600078e3cff */
[----:B------:R-:W3:Y:S01]  /*0990*/  @P1 LDG.E R20, desc[UR6][R10.64+0xb4] ;  /* 0x0000b4060a141981 */ /* 0x000ee2000c1e1900 */
[----:B----4-:R-:W-:-:S03]  /*09a0*/  @P1 LOP3.LUT R5, R5, R22, RZ, 0x3c, !PT ;  /* 0x0000001605051212 */ /* 0x010fc600078e3cff */
[----:B------:R-:W4:Y:S01]  /*09b0*/  @P2 LDG.E R22, desc[UR6][R10.64+0xd8] ;  /* 0x0000d8060a162981 */ /* 0x000f22000c1e1900 */
[----:B------:R-:W-:-:S03]  /*09c0*/  @P0 LOP3.LUT R4, R4, R19, RZ, 0x3c, !PT ;  /* 0x0000001304040212 */ /* 0x000fc600078e3cff */
[----:B------:R-:W4:Y:S01]  /*09d0*/  @P2 LDG.E R19, desc[UR6][R10.64+0xcc] ;  /* 0x0000cc060a132981 */ /* 0x000f22000c1e1900 */
[----:B------:R-:W-:-:S03]  /*09e0*/  @P0 LOP3.LUT R6, R6, R21, RZ, 0x3c, !PT ;  /* 0x0000001506060212 */ /* 0x000fc600078e3cff */
[----:B------:R-:W4:Y:S01]  /*09f0*/  @P2 LDG.E R21, desc[UR6][R10.64+0xd4] ;  /* 0x0000d4060a152981 */ /* 0x000f22000c1e1900 */
[----:B------:R-:W-:-:S03]  /*0a00*/  @P1 LOP3.LUT R4, R4, R25, RZ, 0x3c, !PT ;  /* 0x0000001904041212 */ /* 0x000fc600078e3cff */
[----:B------:R-:W4:Y:S01]  /*0a10*/  @P3 LDG.E R25, desc[UR6][R10.64+0xe8] ;  /* 0x0000e8060a193981 */ /* 0x000f22000c1e1900 */
[----:B--2---:R-:W-:-:S03]  /*0a20*/  @P0 LOP3.LUT R7, R7, R18, RZ, 0x3c, !PT ;  /* 0x0000001207070212 */ /* 0x004fc600078e3cff */
[----:B------:R-:W2:Y:S01]  /*0a30*/  @P4 LDG.E R18, desc[UR6][R10.64+0xf0] ;  /* 0x0000f0060a124981 */ /* 0x000ea2000c1e1900 */
[----:B------:R-:W-:-:S03]  /*0a40*/  @P1 LOP3.LUT R7, R7, R24, RZ, 0x3c, !PT ;  /* 0x0000001807071212 */ /* 0x000fc600078e3cff */
[----:B------:R-:W2:Y:S01]  /*0a50*/  @P3 LDG.E R24, desc[UR6][R10.64+0xdc] ;  /* 0x0000dc060a183981 */ /* 0x000ea2000c1e1900 */
[----:B---3--:R-:W-:-:S03]  /*0a60*/  @P1 LOP3.LUT R3, R3, R20, RZ, 0x3c, !PT ;  /* 0x0000001403031212 */ /* 0x008fc600078e3cff */
[----:B------:R-:W3:Y:S01]  /*0a70*/  @P2 LDG.E R20, desc[UR6][R10.64+0xd0] ;  /* 0x0000d0060a142981 */ /* 0x000ee2000c1e1900 */
[----:B------:R-:W-:Y:S02]  /*0a80*/  LOP3.LUT P0, RZ, R23, 0x8000, RZ, 0xc0, !PT ;  /* 0x0000800017ff7812 */ /* 0x000fe4000780c0ff */
[----:B------:R-:W-:Y:S01]  /*0a90*/  @P2 LOP3.LUT R3, R3, R26, RZ, 0x3c, !PT ;  /* 0x0000001a03032212 */ /* 0x000fe200078e3cff */
[----:B------:R-:W3:Y:S04]  /*0aa0*/  @P3 LDG.E R23, desc[UR6][R10.64+0xe0] ;  /* 0x0000e0060a173981 */ /* 0x000ee8000c1e1900 */
[----:B------:R-:W3:Y:S01]  /*0ab0*/  @P3 LDG.E R26, desc[UR6][R10.64+0xe4] ;  /* 0x0000e4060a1a3981 */ /* 0x000ee2000c1e1900 */
[----:B------:R-:W-:Y:S02]  /*0ac0*/  @P1 LOP3.LUT R6, R6, R27, RZ, 0x3c, !PT ;  /* 0x0000001b06061212 */ /* 0x000fe400078e3cff */
[----:B----4-:R-:W-:-:S02]  /*0ad0*/  @P2 LOP3.LUT R7, R7, R22, RZ, 0x3c, !PT ;  /* 0x0000001607072212 */ /* 0x010fc400078e3cff */
[----:B------:R-:W4:Y:S01]  /*0ae0*/  @P4 LDG.E R22, desc[UR6][R10.64+0x100] ;  /* 0x000100060a164981 */ /* 0x000f22000c1e1900 */
[----:B------:R-:W-:Y:S02]  /*0af0*/  @P2 LOP3.LUT R4, R4, R19, RZ, 0x3c, !PT ;  /* 0x0000001304042212 */ /* 0x000fe400078e3cff */
[----:B------:R-:W-:Y:S01]  /*0b00*/  @P2 LOP3.LUT R6, R6, R21, RZ, 0x3c, !PT ;  /* 0x0000001506062212 */ /* 0x000fe200078e3cff */
[----:B------:R-:W4:Y:S04]  /*0b10*/  @P4 LDG.E R19, desc[UR6][R10.64+0xf4] ;  /* 0x0000f4060a134981 */ /* 0x000f28000c1e1900 */
[----:B------:R-:W4:Y:S01]  /*0b20*/  @P4 LDG.E R21, desc[UR6][R10.64+0xfc] ;  /* 0x0000fc060a154981 */ /* 0x000f22000c1e1900 */
[----:B------:R-:W-:-:S03]  /*0b30*/  @P3 LOP3.LUT R6, R6, R25, RZ, 0x3c, !PT ;  /* 0x0000001906063212 */ /* 0x000fc600078e3cff */
[----:B------:R-:W4:Y:S01]  /*0b40*/  @P5 LDG.E R25, desc[UR6][R10.64+0x110] ;  /* 0x000110060a195981 */ /* 0x000f22000c1e1900 */
[----:B--2---:R-:W-:-:S03]  /*0b50*/  @P3 LOP3.LUT R3, R3, R24, RZ, 0x3c, !PT ;  /* 0x0000001803033212 */ /* 0x004fc600078e3cff */
[----:B------:R-:W2:Y:S01]  /*0b60*/  @P5 LDG.E R24, desc[UR6][R10.64+0x104] ;  /* 0x000104060a185981 */ /* 0x000ea2000c1e1900 */
[----:B---3--:R-:W-:Y:S02]  /*0b70*/  @P2 LOP3.LUT R5, R5, R20, RZ, 0x3c, !PT ;  /* 0x0000001405052212 */ /* 0x008fe400078e3cff */
[----:B------:R-:W-:Y:S01]  /*0b80*/  @P4 LOP3.LUT R3, R3, R18, RZ, 0x3c, !PT ;  /* 0x0000001203034212 */ /* 0x000fe200078e3cff */
[----:B------:R-:W3:Y:S01]  /*0b90*/  @P4 LDG.E R20, desc[UR6][R10.64+0xf8] ;  /* 0x0000f8060a144981 */ /* 0x000ee2000c1e1900 */
[----:B------:R-:W-:-:S03]  /*0ba0*/  @P3 LOP3.LUT R4, R4, R23, RZ, 0x3c, !PT ;  /* 0x0000001704043212 */ /* 0x000fc600078e3cff */
[----:B------:R-:W3:Y:S01]  /*0bb0*/  @P5 LDG.E R18, desc[UR6][R10.64+0x114] ;  /* 0x000114060a125981 */ /* 0x000ee2000c1e1900 */
[----:B------:R-:W-:-:S03]  /*0bc0*/  @P3 LOP3.LUT R5, R5, R26, RZ, 0x3c, !PT ;  /* 0x0000001a05053212 */ /* 0x000fc600078e3cff */
[----:B------:R-:W3:Y:S04]  /*0bd0*/  @P5 LDG.E R23, desc[UR6][R10.64+0x108] ;  /* 0x000108060a175981 */ /* 0x000ee8000c1e1900 */
[----:B------:R-:W3:Y:S01]  /*0be0*/  @P5 LDG.E R26, desc[UR6][R10.64+0x10c] ;  /* 0x00010c060a1a5981 */ /* 0x000ee2000c1e1900 */
[----:B------:R-:W-:Y:S02]  /*0bf0*/  @P3 LOP3.LUT R7, R7, R28, RZ, 0x3c, !PT ;  /* 0x0000001c07073212 */ /* 0x000fe400078e3cff */
[----:B----4-:R-:W-:Y:S01]  /*0c00*/  @P4 LOP3.LUT R4, R4, R19, RZ, 0x3c, !PT ;  /* 0x0000001304044212 */ /* 0x010fe200078e3cff */
[----:B------:R-:W4:Y:S01]  /*0c10*/  @P0 LDG.E R28, desc[UR6][R10.64+0x13c] ;  /* 0x00013c060a1c0981 */ /* 0x000f22000c1e1900 */
[----:B------:R-:W-:Y:S02]  /*0c20*/  @P4 LOP3.LUT R7, R7, R22, RZ, 0x3c, !PT ;  /* 0x0000001607074212 */ /* 0x000fe400078e3cff */
[----:B------:R-:W-:Y:S01]  /*0c30*/  @P4 LOP3.LUT R6, R6, R21, RZ, 0x3c, !PT ;  /* 0x0000001506064212 */ /* 0x000fe200078e3cff */
[----:B------:R-:W4:Y:S04]  /*0c40*/  @P6 LDG.E R19, desc[UR6][R10.64+0x11c] ;  /* 0x00011c060a136981 */ /* 0x000f28000c1e1900 */
[----:B------:R-:W4:Y:S01]  /*0c50*/  @P6 LDG.E R22, desc[UR6][R10.64+0x120] ;  /* 0x000120060a166981 */ /* 0x000f22000c1e1900 */
[----:B------:R-:W-:-:S03]  /*0c60*/  @P5 LOP3.LUT R6, R6, R25, RZ, 0x3c, !PT ;  /* 0x0000001906065212 */ /* 0x000fc600078e3cff */
[----:B------:R-:W4:Y:S04]  /*0c70*/  @P6 LDG.E R21, desc[UR6][R10.64+0x124] ;  /* 0x000124060a156981 */ /* 0x000f28000c1e1900 */
[----:B------:R-:W4:Y:S01]  /*0c80*/  @P0 LDG.E R25, desc[UR6][R10.64+0x138] ;  /* 0x000138060a190981 */ /* 0x000f22000c1e1900 */
[----:B--2---:R-:W-:-:S03]  /*0c90*/  @P5 LOP3.LUT R3, R3, R24, RZ, 0x3c, !PT ;  /* 0x0000001803035212 */ /* 0x004fc600078e3cff */
[----:B------:R-:W2:Y:S01]  /*0ca0*/  @P0 LDG.E R24, desc[UR6][R10.64+0x12c] ;  /* 0x00012c060a180981 */ /* 0x000ea2000c1e1900 */
[----:B---3--:R-:W-:-:S03]  /*0cb0*/  @P4 LOP3.LUT R5, R5, R20, RZ, 0x3c, !PT ;  /* 0x0000001405054212 */ /* 0x008fc600078e3cff */
[----:B------:R-:W3:Y:S01]  /*0cc0*/  @P6 LDG.E R20, desc[UR6][R10.64+0x118] ;  /* 0x000118060a146981 */ /* 0x000ee2000c1e1900 */
[----:B------:R-:W-:-:S03]  /*0cd0*/  @P5 LOP3.LUT R7, R7, R18, RZ, 0x3c, !PT ;  /* 0x0000001207075212 */ /* 0x000fc600078e3cff */
[----:B------:R-:W2:Y:S01]  /*0ce0*/  @P6 LDG.E R18, desc[UR6][R10.64+0x128] ;  /* 0x000128060a126981 */ /* 0x000ea2000c1e1900 */
[----:B------:R-:W-:-:S03]  /*0cf0*/  @P5 LOP3.LUT R4, R4, R23, RZ, 0x3c, !PT ;  /* 0x0000001704045212 */ /* 0x000fc600078e3cff */
[----:B------:R-:W2:Y:S01]  /*0d00*/  @P0 LDG.E R23, desc[UR6][R10.64+0x130] ;  /* 0x000130060a170981 */ /* 0x000ea2000c1e1900 */
[----:B------:R-:W-:-:S03]  /*0d10*/  @P5 LOP3.LUT R5, R5, R26, RZ, 0x3c, !PT ;  /* 0x0000001a05055212 */ /* 0x000fc600078e3cff */
[----:B------:R-:W2:Y:S01]  /*0d20*/  @P0 LDG.E R26, desc[UR6][R10.64+0x134] ;  /* 0x000134060a1a0981 */ /* 0x000ea2000c1e1900 */
[----:B------:R-:W-:-:S05]  /*0d30*/  VIADD R17, R17, 0x10 ;  /* 0x0000001011117836 */ /* 0x000fca0000000000 */
[----:B------:R-:W-:Y:S02]  /*0d40*/  ISETP.NE.AND P1, PT, R17, 0x20, PT ;  /* 0x000000201100780c */ /* 0x000fe40003f25270 */
[----:B----4-:R-:W-:Y:S02]  /*0d50*/  @P6 LOP3.LUT R4, R4, R19, RZ, 0x3c, !PT ;  /* 0x0000001304046212 */ /* 0x010fe400078e3cff */
[----:B------:R-:W-:Y:S02]  /*0d60*/  @P6 LOP3.LUT R5, R5, R22, RZ, 0x3c, !PT ;  /* 0x0000001605056212 */ /* 0x000fe400078e3cff */
[----:B------:R-:W-:-:S04]  /*0d70*/  @P6 LOP3.LUT R6, R6, R21, RZ, 0x3c, !PT ;  /* 0x0000001506066212 */ /* 0x000fc800078e3cff */
[----:B------:R-:W-:Y:S02]  /*0d80*/  @P0 LOP3.LUT R6, R6, R25, RZ, 0x3c, !PT ;  /* 0x0000001906060212 */ /* 0x000fe400078e3cff */
[----:B---3--:R-:W-:Y:S02]  /*0d90*/  @P6 LOP3.LUT R3, R3, R20, RZ, 0x3c, !PT ;  /* 0x0000001403036212 */ /* 0x008fe400078e3cff */
[----:B--2---:R-:W-:Y:S02]  /*0da0*/  @P6 LOP3.LUT R7, R7, R18, RZ, 0x3c, !PT ;  /* 0x0000001207076212 */ /* 0x004fe400078e3cff */
[----:B------:R-:W-:Y:S02]  /*0db0*/  @P0 LOP3.LUT R3, R3, R24, RZ, 0x3c, !PT ;  /* 0x0000001803030212 */ /* 0x000fe400078e3cff */
[----:B------:R-:W-:Y:S02]  /*0dc0*/  @P0 LOP3.LUT R4, R4, R23, RZ, 0x3c, !PT ;  /* 0x0000001704040212 */ /* 0x000fe400078e3cff */
[----:B------:R-:W-:-:S02]  /*0dd0*/  @P0 LOP3.LUT R7, R7, R28, RZ, 0x3c, !PT ;  /* 0x0000001c07070212 */ /* 0x000fc400078e3cff */
[----:B------:R-:W-:Y:S01]  /*0de0*/  @P0 LOP3.LUT R5, R5, R26, RZ, 0x3c, !PT ;  /* 0x0000001a05050212 */ /* 0x000fe200078e3cff */
[----:B------:R-:W-:Y:S06]  /*0df0*/  @P1 BRA `(.L_x_4) ;  /* 0xfffffff400481947 */ /* 0x000fec000383ffff */
[----:B------:R-:W-:-:S05]  /*0e00*/  VIADD R15, R15, 0x1 ;  /* 0x000000010f0f7836 */ /* 0x000fca0000000000 */
[----:B------:R-:W-:-:S13]  /*0e10*/  ISETP.NE.AND P0, PT, R15, 0x5, PT ;  /* 0x000000050f00780c */ /* 0x000fda0003f05270 */
[----:B------:R-:W-:Y:S05]  /*0e20*/  @P0 BRA `(.L_x_5) ;  /* 0xfffffff400280947 */ /* 0x000fea000383ffff */
[----:B------:R-:W0:Y:S01]  /*0e30*/  LDC.64 R10, c[0x0][0x388] ;  /* 0x0000e200ff0a7b82 */ /* 0x000e220000000a00 */
[----:B------:R-:W-:Y:S01]  /*0e40*/  VIADD R14, R14, 0x1 ;  /* 0x000000010e0e7836 */ /* 0x000fe20000000000 */
[----:B------:R-:W-:-:S04]  /*0e50*/  LOP3.LUT R15, R12, 0x3, RZ, 0xc0, !PT ;  /* 0x000000030c0f7812 */ /* 0x000fc800078ec0ff */
[----:B------:R-:W-:Y:S01]  /*0e60*/  ISETP.GE.U32.AND P0, PT, R14, R15, PT ;  /* 0x0000000f0e00720c */ /* 0x000fe20003f06070 */
[----:B0-----:R-:W-:-:S05]  /*0e70*/  IMAD.WIDE.U32 R10, R0, 0x30, R10 ;  /* 0x00000030000a7825 */ /* 0x001fca00078e000a */
[----:B------:R0:W-:Y:S04]  /*0e80*/  STG.E desc[UR6][R10.64+0x4], R3 ;  /* 0x000004030a007986 */ /* 0x0001e8000c101906 */
[----:B------:R0:W-:Y:S04]  /*0e90*/  STG.E.64 desc[UR6][R10.64+0x8], R4 ;  /* 0x000008040a007986 */ /* 0x0001e8000c101b06 */
[----:B------:R0:W-:Y:S01]  /*0ea0*/  STG.E.64 desc[UR6][R10.64+0x10], R6 ;  /* 0x000010060a007986 */ /* 0x0001e2000c101b06 */
[----:B------:R-:W-:Y:S05]  /*0eb0*/  @!P0 BRA `(.L_x_6) ;  /* 0xfffffff000f48947 */ /* 0x000fea000383ffff */
.L_x_3:
[----:B------:R-:W-:Y:S05]  /*0ec0*/  BSYNC.RECONVERGENT B1 ;  /* 0x0000000000017941 */ /* 0x000fea0003800200 */
.L_x_2:
[----:B------:R-:W-:Y:S01]  /*0ed0*/  ISETP.GT.U32.AND P0, PT, R12, 0x3, PT ;  /* 0x000000030c00780c */ /* 0x000fe20003f04070 */
[----:B------:R-:W-:Y:S01]  /*0ee0*/  VIADD R2, R2, 0x1 ;  /* 0x0000000102027836 */ /* 0x000fe20000000000 */
[--C-:B------:R-:W-:Y:S02]  /*0ef0*/  SHF.R.U64 R12, R12, 0x2, R13.reuse ;  /* 0x000000020c0c7819 */ /* 0x100fe4000000120d */
[----:B------:R-:W-:Y:S02]  /*0f00*/  ISETP.GT.U32.AND.EX P0, PT, R13, RZ, PT, P0 ;  /* 0x000000ff0d00720c */ /* 0x000fe40003f04100 */
[----:B------:R-:W-:-:S11]  /*0f10*/  SHF.R.U32.HI R13, RZ, 0x2, R13 ;  /* 0x00000002ff0d7819 */ /* 0x000fd6000001160d */
[----:B------:R-:W-:Y:S05]  /*0f20*/  @P0 BRA `(.L_x_7) ;  /* 0xfffffff000b80947 */ /* 0x000fea000383ffff */
.L_x_1:
[----:B------:R-:W-:Y:S05]  /*0f30*/  BSYNC.RECONVERGENT B0 ;  /* 0x0000000000007941 */ /* 0x000fea0003800200 */
.L_x_0:
[----:B0-----:R-:W0:Y:S01]  /*0f40*/  LDC.64 R8, c[0x0][0x388] ;  /* 0x0000e200ff087b82 */ /* 0x001e220000000a00 */
[----:B------:R-:W-:Y:S01]  /*0f50*/  IMAD.MOV.U32 R2, RZ, RZ, 0x319e49d4 ;  /* 0x319e49d4ff027424 */ /* 0x000fe200078e00ff */
[----:B------:R-:W-:Y:S01]  /*0f60*/  UMOV UR4, URZ ;  /* 0x000000ff00047c82 */ /* 0x000fe20008000000 */
[----:B------:R-:W-:Y:S02]  /*0f70*/  IMAD.MOV.U32 R22, RZ, RZ, RZ ;  /* 0x000000ffff167224 */ /* 0x000fe400078e00ff */
[----:B0-----:R-:W-:-:S05]  /*0f80*/  IMAD.WIDE.U32 R8, R0, 0x30, R8 ;  /* 0x0000003000087825 */ /* 0x001fca00078e0008 */
[----:B------:R0:W-:Y:S04]  /*0f90*/  STG.E.64 desc[UR6][R8.64+0x18], RZ ;  /* 0x000018ff08007986 */ /* 0x0001e8000c101b06 */
[----:B------:R0:W-:Y:S04]  /*0fa0*/  STG.E desc[UR6][R8.64+0x20], RZ ;  /* 0x000020ff08007986 */ /* 0x0001e8000c101906 */
[----:B------:R0:W-:Y:S02]  /*0fb0*/  STG.E.64 desc[UR6][R8.64+0x28], RZ ;  /* 0x000028ff08007986 */ /* 0x0001e4000c101b06 */
.L_x_8:
[----:B------:R-:W-:Y:S01]  /*0fc0*/  SHF.R.U32.HI R10, RZ, 0x2, R3 ;  /* 0x00000002ff0a7819 */ /* 0x000fe20000011603 */
[----:B------:R-:W-:Y:S01]  /*0fd0*/  IMAD.MOV.U32 R23, RZ, RZ, 0x2f800000 ;  /* 0x2f800000ff177424 */ /* 0x000fe200078e00ff */
[----:B------:R-:W-:Y:S01]  /*0fe0*/  SHF.R.U32.HI R13, RZ, 0x2, R4 ;  /* 0x00000002ff0d7819 */ /* 0x000fe20000011604 */
[----:B------:R-:W-:Y:S01]  /*0ff0*/  UIADD3 UR4, UPT, UPT, UR4, 0x4, URZ ;  /* 0x0000000404047890 */ /* 0x000fe2000fffe0ff */
[----:B------:R-:W-:Y:S01]  /*1000*/  LOP3.LUT R10, R10, R3, RZ, 0x3c, !PT ;  /* 0x000000030a0a7212 */ /* 0x000fe200078e3cff */
[----:B------:R-:W-:Y:S01]  /*1010*/  IMAD.SHL.U32 R3, R7, 0x10, RZ ;  /* 0x0000001007037824 */ /* 0x000fe200078e00ff */
[----:B------:R-:W-:Y:S01]  /*1020*/  LOP3.LUT R13, R13, R4, RZ, 0x3c, !PT ;  /* 0x000000040d0d7212 */ /* 0x000fe200078e3cff */
[----:B------:R-:W-:Y:S02]  /*1030*/  UISETP.NE.AND UP0, UPT, UR4, 0x1000, UPT ;  /* 0x000010000400788c */ /* 0x000fe4000bf05270 */
[----:B------:R-:W-:-:S05]  /*1040*/  IMAD.SHL.U32 R11, R10, 0x2, RZ ;  /* 0x000000020a0b7824 */ /* 0x000fca00078e00ff */
[----:B------:R-:W-:Y:S01]  /*1050*/  LOP3.LUT R10, R10, R11, R3, 0x96, !PT ;  /* 0x0000000b0a0a7212 */ /* 0x000fe200078e9603 */
[----:B------:R-:W-:-:S03]  /*1060*/  IMAD.SHL.U32 R3, R13, 0x2, RZ ;  /* 0x000000020d037824 */ /* 0x000fc600078e00ff */
[----:B------:R-:W-:Y:S02]  /*1070*/  LOP3.LUT R11, R10, R7, RZ, 0x3c, !PT ;  /* 0x000000070a0b7212 */ /* 0x000fe400078e3cff */
[----:B------:R-:W-:-:S03]  /*1080*/  SHF.R.U32.HI R10, RZ, 0x2, R5 ;  /* 0x00000002ff0a7819 */ /* 0x000fc60000011605 */
[C---:B------:R-:W-:Y:S01]  /*1090*/  IMAD.SHL.U32 R4, R11.reuse, 0x10, RZ ;  /* 0x000000100b047824 */ /* 0x040fe200078e00ff */
[----:B------:R-:W-:Y:S01]  /*10a0*/  LOP3.LUT R10, R10, R5, RZ, 0x3c, !PT ;  /* 0x000000050a0a7212 */ /* 0x000fe200078e3cff */
[----:B------:R-:W-:-:S03]  /*10b0*/  IMAD.IADD R12, R11, 0x1, R2 ;  /* 0x000000010b0c7824 */ /* 0x000fc600078e0202 */
[----:B------:R-:W-:Y:S02]  /*10c0*/  LOP3.LUT R4, R13, R3, R4, 0x96, !PT ;  /* 0x000000030d047212 */ /* 0x000fe400078e9604 */
[----:B------:R-:W-:Y:S02]  /*10d0*/  SHF.R.U32.HI R13, RZ, 0x2, R6 ;  /* 0x00000002ff0d7819 */ /* 0x000fe40000011606 */
[----:B------:R-:W-:Y:S01]  /*10e0*/  LOP3.LUT R5, R4, R11, RZ, 0x3c, !PT ;  /* 0x0000000b04057212 */ /* 0x000fe200078e3cff */
[----:B------:R-:W-:Y:S01]  /*10f0*/  IMAD.SHL.U32 R4, R10, 0x2, RZ ;  /* 0x000000020a047824 */ /* 0x000fe200078e00ff */
[----:B------:R-:W-:Y:S02]  /*1100*/  LOP3.LUT R6, R13, R6, RZ, 0x3c, !PT ;  /* 0x000000060d067212 */ /* 0x000fe400078e3cff */
[----:B------:R-:W-:Y:S01]  /*1110*/  I2FP.F32.U32 R12, R12 ;  /* 0x0000000c000c7245 */ /* 0x000fe20000201000 */
[----:B------:R-:W-:-:S04]  /*1120*/  IMAD.SHL.U32 R3, R5, 0x10, RZ ;  /* 0x0000001005037824 */ /* 0x000fc800078e00ff */
[----:B------:R-:W-:Y:S01]  /*1130*/  FFMA R18, R12, R23, 1.1641532182693481445e-10 ;  /* 0x2f0000000c127423 */ /* 0x000fe20000000017 */
[----:B------:R-:W-:Y:S02]  /*1140*/  LOP3.LUT R4, R10, R4, R3, 0x96, !PT ;  /* 0x000000040a047212 */ /* 0x000fe400078e9603 */
[----:B------:R-:W-:Y:S02]  /*1150*/  SHF.R.U32.HI R10, RZ, 0x2, R7 ;  /* 0x00000002ff0a7819 */ /* 0x000fe40000011607 */
[----:B------:R-:W-:Y:S01]  /*1160*/  LOP3.LUT R13, R4, R5, RZ, 0x3c, !PT ;  /* 0x00000005040d7212 */ /* 0x000fe200078e3cff */
[----:B------:R-:W-:Y:S01]  /*1170*/  IMAD.SHL.U32 R4, R6, 0x2, RZ ;  /* 0x0000000206047824 */ /* 0x000fe200078e00ff */
[----:B------:R-:W-:Y:S01]  /*1180*/  LOP3.LUT R10, R10, R7, RZ, 0x3c, !PT ;  /* 0x000000070a0a7212 */ /* 0x000fe200078e3cff */
[----:B------:R-:W-:Y:S01]  /*1190*/  F2F.F64.F32 R18, R18 ;  /* 0x0000001200127310 */ /* 0x000fe20000201800 */
[----:B------:R-:W-:Y:S01]  /*11a0*/  SHF.R.U32.HI R12, RZ, 0x2, R5 ;  /* 0x00000002ff0c7819 */ /* 0x000fe20000011605 */
[----:B------:R-:W-:-:S03]  /*11b0*/  IMAD.SHL.U32 R3, R13, 0x10, RZ ;  /* 0x000000100d037824 */ /* 0x000fc600078e00ff */
[----:B------:R-:W-:Y:S02]  /*11c0*/  LOP3.LUT R12, R12, R5, RZ, 0x3c, !PT ;  /* 0x000000050c0c7212 */ /* 0x000fe400078e3cff */
[----:B------:R-:W-:Y:S02]  /*11d0*/  LOP3.LUT R4, R6, R4, R3, 0x96, !PT ;  /* 0x0000000406047212 */ /* 0x000fe400078e9603 */
[----:B------:R-:W-:Y:S02]  /*11e0*/  SHF.R.U32.HI R6, RZ, 0x2, R11 ;  /* 0x00000002ff067819 */ /* 0x000fe4000001160b */
[----:B------:R-:W-:Y:S01]  /*11f0*/  LOP3.LUT R3, R4, R13, RZ, 0x3c, !PT ;  /* 0x0000000d04037212 */ /* 0x000fe200078e3cff */
[----:B------:R-:W-:Y:S01]  /*1200*/  IMAD.SHL.U32 R4, R10, 0x2, RZ ;  /* 0x000000020a047824 */ /* 0x000fe200078e00ff */
[----:B------:R-:W-:Y:S02]  /*1210*/  LOP3.LUT R6, R6, R11, RZ, 0x3c, !PT ;  /* 0x0000000b06067212 */ /* 0x000fe400078e3cff */
[----:B------:R-:W-:Y:S01]  /*1220*/  IADD3 R11, PT, PT, R2, 0x587c5, R5 ;  /* 0x000587c5020b7810 */ /* 0x000fe20007ffe005 */
[----:B------:R-:W-:-:S03]  /*1230*/  IMAD.SHL.U32 R7, R3, 0x10, RZ ;  /* 0x0000001003077824 */ /* 0x000fc600078e00ff */
[----:B------:R-:W-:Y:S02]  /*1240*/  I2FP.F32.U32 R14, R11 ;  /* 0x0000000b000e7245 */ /* 0x000fe40000201000 */
[----:B------:R-:W-:Y:S01]  /*1250*/  LOP3.LUT R4, R10, R4, R7, 0x96, !PT ;  /* 0x000000040a047212 */ /* 0x000fe200078e9607 */
[----:B------:R-:W-:Y:S01]  /*1260*/  IMAD.SHL.U32 R10, R6, 0x2, RZ ;  /* 0x00000002060a7824 */ /* 0x000fe200078e00ff */
[----:B------:R-:W-:Y:S01]  /*1270*/  IADD3 R11, PT, PT, R2, 0x10974f, R3 ;  /* 0x0010974f020b7810 */ /* 0x000fe20007ffe003 */
[----:B------:R-:W-:Y:S01]  /*1280*/  FFMA R14, R14, R23, 1.1641532182693481445e-10 ;  /* 0x2f0000000e0e7423 */ /* 0x000fe20000000017 */
[----:B------:R-:W-:-:S03]  /*1290*/  LOP3.LUT R4, R4, R3, RZ, 0x3c, !PT ;  /* 0x0000000304047212 */ /* 0x000fc600078e3cff */
[----:B------:R-:W1:Y:S02]  /*12a0*/  F2F.F64.F32 R20, R14 ;  /* 0x0000000e00147310 */ /* 0x000e640000201800 */
[----:B------:R-:W-:-:S05]  /*12b0*/  IMAD.SHL.U32 R7, R4, 0x10, RZ ;  /* 0x0000001004077824 */ /* 0x000fca00078e00ff */
[----:B------:R-:W-:Y:S01]  /*12c0*/  LOP3.LUT R7, R6, R10, R7, 0x96, !PT ;  /* 0x0000000a06077212 */ /* 0x000fe200078e9607 */
[----:B------:R-:W-:Y:S01]  /*12d0*/  IMAD.SHL.U32 R6, R12, 0x2, RZ ;  /* 0x000000020c067824 */ /* 0x000fe200078e00ff */
[--C-:B------:R-:W-:Y:S02]  /*12e0*/  IADD3 R10, PT, PT, R2, 0xb0f8a, R13.reuse ;  /* 0x000b0f8a020a7810 */ /* 0x100fe40007ffe00d */
[----:B------:R-:W-:Y:S02]  /*12f0*/  LOP3.LUT R5, R7, R4, RZ, 0x3c, !PT ;  /* 0x0000000407057212 */ /* 0x000fe400078e3cff */
[----:B------:R-:W-:Y:S02]  /*1300*/  I2FP.F32.U32 R16, R10 ;  /* 0x0000000a00107245 */ /* 0x000fe40000201000 */
[----:B------:R-:W-:Y:S01]  /*1310*/  SHF.R.U32.HI R10, RZ, 0x2, R13 ;  /* 0x00000002ff0a7819 */ /* 0x000fe2000001160d */
[----:B------:R-:W-:Y:S01]  /*1320*/  IMAD.SHL.U32 R7, R5, 0x10, RZ ;  /* 0x0000001005077824 */ /* 0x000fe200078e00ff */
[----:B-1----:R-:W-:Y:S01]  /*1330*/  DMUL R20, R20, R20 ;  /* 0x0000001414147228 */ /* 0x002fe20000000000 */
[----:B------:R-:W-:Y:S01]  /*1340*/  FFMA R16, R16, R23, 1.1641532182693481445e-10 ;  /* 0x2f00000010107423 */ /* 0x000fe20000000017 */
[----:B------:R-:W-:-:S02]  /*1350*/  LOP3.LUT R13, R10, R13, RZ, 0x3c, !PT ;  /* 0x0000000d0a0d7212 */ /* 0x000fc400078e3cff */
[----:B------:R-:W-:Y:S02]  /*1360*/  LOP3.LUT R6, R12, R6, R7, 0x96, !PT ;  /* 0x000000060c067212 */ /* 0x000fe400078e9607 */
[----:B------:R-:W-:Y:S01]  /*1370*/  I2FP.F32.U32 R10, R11 ;  /* 0x0000000b000a7245 */ /* 0x000fe20000201000 */
[C---:B------:R-:W-:Y:S01]  /*1380*/  IMAD.SHL.U32 R7, R13.reuse, 0x2, RZ ;  /* 0x000000020d077824 */ /* 0x040fe200078e00ff */
[----:B------:R-:W-:Y:S01]  /*1390*/  LOP3.LUT R6, R6, R5, RZ, 0x3c, !PT ;  /* 0x0000000506067212 */ /* 0x000fe200078e3cff */
[----:B------:R-:W-:Y:S01]  /*13a0*/  F2F.F64.F32 R16, R16 ;  /* 0x0000001000107310 */ /* 0x000fe20000201800 */
[----:B------:R-:W-:Y:S01]  /*13b0*/  IADD3 R11, PT, PT, R2, 0x1ba6d9, R5 ;  /* 0x001ba6d9020b7810 */ /* 0x000fe20007ffe005 */
[----:B------:R-:W-:Y:S01]  /*13c0*/  FFMA R10, R10, R23, 1.1641532182693481445e-10 ;  /* 0x2f0000000a0a7423 */ /* 0x000fe20000000017 */
[----:B------:R-:W-:Y:S01]  /*13d0*/  IADD3 R24, PT, PT, R2, 0x212e9e, R6 ;  /* 0x00212e9e02187810 */ /* 0x000fe20007ffe006 */
[----:B------:R-:W-:Y:S01]  /*13e0*/  IMAD.SHL.U32 R12, R6, 0x10, RZ ;  /* 0x00000010060c7824 */ /* 0x000fe200078e00ff */
[----:B------:R-:W-:Y:S01]  /*13f0*/  I2FP.F32.U32 R14, R11 ;  /* 0x0000000b000e7245 */ /* 0x000fe20000201000 */
[----:B------:R-:W-:Y:S01]  /*1400*/  DFMA R20, R18, R18, R20 ;  /* 0x000000121214722b */ /* 0x000fe20000000014 */
[----:B------:R-:W-:Y:S01]  /*1410*/  I2FP.F32.U32 R24, R24 ;  /* 0x0000001800187245 */ /* 0x000fe20000201000 */
[----:B------:R-:W1:Y:S01]  /*1420*/  F2F.F64.F32 R10, R10 ;  /* 0x0000000a000a7310 */ /* 0x000e620000201800 */
[----:B------:R-:W-:Y:S01]  /*1430*/  LOP3.LUT R7, R13, R7, R12, 0x96, !PT ;  /* 0x000000070d077212 */ /* 0x000fe200078e960c */
[-C--:B------:R-:W-:Y:S01]  /*1440*/  FFMA R14, R14, R23.reuse, 1.1641532182693481445e-10 ;  /* 0x2f0000000e0e7423 */ /* 0x080fe20000000017 */
[----:B------:R-:W-:Y:S01]  /*1450*/  IADD3 R12, PT, PT, R2, 0x161f14, R4 ;  /* 0x00161f14020c7810 */ /* 0x000fe20007ffe004 */
[----:B------:R-:W-:Y:S01]  /*1460*/  FFMA R24, R24, R23, 1.1641532182693481445e-10 ;  /* 0x2f00000018187423 */ /* 0x000fe20000000017 */
[----:B------:R-:W-:Y:S01]  /*1470*/  LOP3.LUT R7, R7, R6, RZ, 0x3c, !PT ;  /* 0x0000000607077212 */ /* 0x000fe200078e3cff */
[----:B------:R-:W-:Y:S01]  /*1480*/  DSETP.GTU.AND P0, PT, R20, 1, PT ;  /* 0x3ff000001400742a */ /* 0x000fe20003f0c000 */
[----:B------:R-:W-:Y:S01]  /*1490*/  I2FP.F32.U32 R12, R12 ;  /* 0x0000000c000c7245 */ /* 0x000fe20000201000 */
[----:B------:R-:W2:Y:S01]  /*14a0*/  F2F.F64.F32 R14, R14 ;  /* 0x0000000e000e7310 */ /* 0x000ea20000201800 */
[C---:B------:R-:W-:Y:S01]  /*14b0*/  IADD3 R13, PT, PT, R2.reuse, 0x26b663, R7 ;  /* 0x0026b663020d7810 */ /* 0x040fe20007ffe007 */
[----:B------:R-:W-:-:S02]  /*14c0*/  VIADD R2, R2, 0x2c3e28 ;  /* 0x002c3e2802027836 */ /* 0x000fc40000000000 */
[----:B------:R-:W-:Y:S01]  /*14d0*/  FFMA R12, R12, R23, 1.1641532182693481445e-10 ;  /* 0x2f0000000c0c7423 */ /* 0x000fe20000000017 */
[----:B------:R-:W-:Y:S01]  /*14e0*/  I2FP.F32.U32 R26, R13 ;  /* 0x0000000d001a7245 */ /* 0x000fe20000201000 */
[----:B-1----:R-:W-:-:S04]  /*14f0*/  DMUL R10, R10, R10 ;  /* 0x0000000a0a0a7228 */ /* 0x002fc80000000000 */
[----:B------:R-:W-:Y:S01]  /*1500*/  FFMA R26, R26, R23, 1.1641532182693481445e-10 ;  /* 0x2f0000001a1a7423 */ /* 0x000fe20000000017 */
[----:B------:R-:W1:Y:S03]  /*1510*/  F2F.F64.F32 R12, R12 ;  /* 0x0000000c000c7310 */ /* 0x000e660000201800 */
[----:B------:R-:W-:Y:S02]  /*1520*/  DFMA R10, R16, R16, R10 ;  /* 0x00000010100a722b */ /* 0x000fe4000000000a */
[----:B--2---:R-:W-:-:S03]  /*1530*/  DMUL R16, R14, R14 ;  /* 0x0000000e0e107228 */ /* 0x004fc60000000000 */
[----:B------:R-:W2:Y:S03]  /*1540*/  F2F.F64.F32 R18, R26 ;  /* 0x0000001a00127310 */ /* 0x000ea60000201800 */
[----:B------:R-:W-:Y:S01]  /*1550*/  DSETP.GTU.AND P1, PT, R10, 1, PT ;  /* 0x3ff000000a00742a */ /* 0x000fe20003f2c000 */
[----:B------:R-:W-:Y:S01]  /*1560*/  VIADD R10, R22, 0x1 ;  /* 0x00000001160a7836 */ /* 0x000fe20000000000 */
[----:B-1----:R-:W-:-:S03]  /*1570*/  DFMA R16, R12, R12, R16 ;  /* 0x0000000c0c10722b */ /* 0x002fc60000000010 */
[----:B------:R-:W1:Y:S01]  /*1580*/  F2F.F64.F32 R14, R24 ;  /* 0x00000018000e7310 */ /* 0x000e620000201800 */
[----:B------:R-:W-:-:S04]  /*1590*/  @P0 IMAD.MOV R10, RZ, RZ, R22 ;  /* 0x000000ffff0a0224 */ /* 0x000fc800078e0216 */
[----:B------:R-:W-:Y:S01]  /*15a0*/  VIADD R11, R10, 0x1 ;  /* 0x000000010a0b7836 */ /* 0x000fe20000000000 */
[----:B--2---:R-:W-:Y:S02]  /*15b0*/  DMUL R18, R18, R18 ;  /* 0x0000001212127228 */ /* 0x004fe40000000000 */
[----:B------:R-:W-:Y:S01]  /*15c0*/  DSETP.GTU.AND P0, PT, R16, 1, PT ;  /* 0x3ff000001000742a */ /* 0x000fe20003f0c000 */
[----:B------:R-:W-:-:S04]  /*15d0*/  @P1 IMAD.MOV R11, RZ, RZ, R10 ;  /* 0x000000ffff0b1224 */ /* 0x000fc800078e020a */
[----:B------:R-:W-:Y:S01]  /*15e0*/  VIADD R10, R11, 0x1 ;  /* 0x000000010b0a7836 */ /* 0x000fe20000000000 */
[----:B-1----:R-:W-:-:S08]  /*15f0*/  DFMA R18, R14, R14, R18 ;  /* 0x0000000e0e12722b */ /* 0x002fd00000000012 */
[----:B------:R-:W-:Y:S01]  /*1600*/  DSETP.GTU.AND P1, PT, R18, 1, PT ;  /* 0x3ff000001200742a */ /* 0x000fe20003f2c000 */
[----:B------:R-:W-:-:S04]  /*1610*/  @P0 IMAD.MOV R10, RZ, RZ, R11 ;  /* 0x000000ffff0a0224 */ /* 0x000fc800078e020b */
[----:B------:R-:W-:-:S09]  /*1620*/  VIADD R22, R10, 0x1 ;  /* 0x000000010a167836 */ /* 0x000fd20000000000 */
[----:B------:R-:W-:Y:S01]  /*1630*/  @P1 IMAD.MOV R22, RZ, RZ, R10 ;  /* 0x000000ffff161224 */ /* 0x000fe200078e020a */
[----:B------:R-:W-:Y:S06]  /*1640*/  BRA.U UP0, `(.L_x_8) ;  /* 0xfffffff9005c7547 */ /* 0x000fec000b83ffff */
[----:B------:R-:W1:Y:S01]  /*1650*/  I2F.F64.U32 R22, R22 ;  /* 0x0000001600167312 */ /* 0x000e620000201800 */
[----:B------:R-:W2:Y:S01]  /*1660*/  LDCU.64 UR4, c[0x0][0x380] ;  /* 0x00007000ff0477ac */ /* 0x000ea20008000a00 */
[----:B------:R-:W-:Y:S01]  /*1670*/  IMAD.MOV.U32 R2, RZ, RZ, -0x1d6e9df1 ;  /* 0xe291620fff027424 */ /* 0x000fe200078e00ff */
[----:B------:R-:W-:Y:S04]  /*1680*/  STG.E.64 desc[UR6][R8.64+0x8], R4 ;  /* 0x0000080408007986 */ /* 0x000fe8000c101b06 */
[----:B------:R-:W-:Y:S04]  /*1690*/  STG.E.64 desc[UR6][R8.64+0x10], R6 ;  /* 0x0000100608007986 */ /* 0x000fe8000c101b06 */
[----:B------:R-:W-:Y:S01]  /*16a0*/  STG.E.64 desc[UR6][R8.64], R2 ;  /* 0x0000000208007986 */ /* 0x000fe2000c101b06 */
[----:B-1----:R-:W-:Y:S01]  /*16b0*/  DMUL R10, R22, 4 ;  /* 0x40100000160a7828 */ /* 0x002fe20000000000 */
[----:B--2---:R-:W-:-:S07]  /*16c0*/  LEA R12, P0, R0, UR4, 0x3 ;  /* 0x00000004000c7c11 */ /* 0x004fce000f8018ff */
[----:B------:R-:W-:Y:S01]  /*16d0*/  DMUL R10, R10, 0.000244140625 ;  /* 0x3f3000000a0a7828 */ /* 0x000fe20000000000 */
[----:B------:R-:W-:-:S06]  /*16e0*/  LEA.HI.X R13, R0, UR5, RZ, 0x3, P0 ;  /* 0x00000005000d7c11 */ /* 0x000fcc00080f1cff */
[----:B------:R-:W-:Y:S01]  /*16f0*/  STG.E.64 desc[UR6][R12.64], R10 ;  /* 0x0000000a0c007986 */ /* 0x000fe2000c101b06 */
[----:B------:R-:W-:Y:S05]  /*1700*/  EXIT ;  /* 0x000000000000794d */ /* 0x000fea0003800000 */
.L_x_9:
[----:B------:R-:W-:-:S00]  /*1710*/  BRA `(.L_x_9) ;  /* 0xfffffffc00fc7947 */ /* 0x000fc0000383ffff */
[----:B------:R-:W-:-:S00]  /*1720*/  NOP ;  /* 0x0000000000007918 */ /* 0x000fc00000000000 */
        /* <DEDUP_REMOVED lines=13> */
.L_x_10:


//--------------------- .nv.global.init           --------------------------
	.section	.nv.global.init,"aw",@progbits
	.align	4
.nv.global.init:
	.type		mrg32k3aM1SubSeq,@object
	.size		mrg32k3aM1SubSeq,(mrg32k3aM2SubSeq - mrg32k3aM1SubSeq)
mrg32k3aM1SubSeq:
        /*0000*/ 	.byte	0x0b, 0xcc, 0xee, 0x04, 0x73, 0x29, 0x8b, 0x6f, 0xf6, 0x53, 0x03, 0xf6, 0x23, 0xf6, 0xea, 0xda
        /* <DEDUP_REMOVED lines=125> */
	.type		mrg32k3aM2SubSeq,@object
	.size		mrg32k3aM2SubSeq,(mrg32k3aM1 - mrg32k3aM2SubSeq)
mrg32k3aM2SubSeq:
        /* <DEDUP_REMOVED lines=126> */
	.type		mrg32k3aM1,@object
	.size		mrg32k3aM1,(mrg32k3aM1Seq - mrg32k3aM1)
mrg32k3aM1:
        /* <DEDUP_REMOVED lines=144> */
	.type		mrg32k3aM1Seq,@object
	.size		mrg32k3aM1Seq,(mrg32k3aM2 - mrg32k3aM1Seq)
mrg32k3aM1Seq:
        /* <DEDUP_REMOVED lines=144> */
	.type		mrg32k3aM2,@object
	.size		mrg32k3aM2,(mrg32k3aM2Seq - mrg32k3aM2)
mrg32k3aM2:
        /* <DEDUP_REMOVED lines=144> */
	.type		mrg32k3aM2Seq,@object
	.size		mrg32k3aM2Seq,(precalc_xorwow_matrix - mrg32k3aM2Seq)
mrg32k3aM2Seq:
        /* <DEDUP_REMOVED lines=144> */
	.type		precalc_xorwow_matrix,@object
	.size		precalc_xorwow_matrix,(precalc_xorwow_offset_matrix - precalc_xorwow_matrix)
precalc_xorwow_matrix:
        /* <DEDUP_REMOVED lines=6400> */
	.type		precalc_xorwow_offset_matrix,@object
	.size		precalc_xorwow_offset_matrix,(.L_1 - precalc_xorwow_offset_matrix)
precalc_xorwow_offset_matrix:
        /* <DEDUP_REMOVED lines=6400> */
.L_1:


//--------------------- .nv.shared.reserved.0     --------------------------
	.section	.nv.shared.reserved.0,"aw",@nobits
	.weak		__nv_reservedSMEM_offset_0_alias
	.size		__nv_reservedSMEM_offset_0_alias, 0, 64
	.other		__nv_reservedSMEM_offset_0_alias,@"STO_CUDA_RESERVED_SHARED STV_DEFAULT"
__nv_reservedSMEM_offset_0_alias:
	.zero		0
	.zero		64


//--------------------- .nv.constant0._Z15gpu_monte_carloPdP17curandStateXORWOW --------------------------
	.section	.nv.constant0._Z15gpu_monte_carloPdP17curandStateXORWOW,"a",@progbits
	.sectionflags	@""
	.align	4
.nv.constant0._Z15gpu_monte_carloPdP17curandStateXORWOW:
	.zero		912


//--------------------- SYMBOLS --------------------------

	.type		.nv.reservedSmem.offset0,@object
	.size		.nv.reservedSmem.offset0,0x4
